//
// Generated by NVIDIA NVVM Compiler
//
// Compiler Build ID: CL-36424714
// Cuda compilation tools, release 13.0, V13.0.88
// Based on NVVM 20.0.0
//

.version 9.0
.target sm_100
.address_size 64

	// .globl	_Z5cInv2P6float2S0_ii
.extern .func  (.param .b32 func_retval0) vprintf
(
	.param .b64 vprintf_param_0,
	.param .b64 vprintf_param_1
)
;
.global .align 1 .b8 $str[15] = {80, 50, 32, 40, 37, 100, 44, 37, 100, 41, 32, 37, 100, 10};
.global .align 1 .b8 $str$1[42] = {105, 110, 100, 101, 120, 32, 114, 111, 119, 98, 121, 114, 111, 119, 109, 97, 116, 109, 117, 108, 58, 32, 40, 114, 111, 119, 44, 99, 111, 108, 41, 58, 32, 40, 37, 100, 44, 37, 100, 41, 10};
.global .align 1 .b8 $str$2[75] = {40, 114, 111, 119, 44, 99, 111, 108, 41, 58, 32, 40, 37, 100, 44, 37, 100, 41, 32, 105, 100, 120, 32, 76, 72, 58, 32, 37, 100, 44, 32, 105, 100, 120, 32, 76, 58, 32, 37, 100, 32, 97, 58, 32, 37, 102, 32, 37, 102, 105, 32, 98, 58, 32, 37, 102, 32, 37, 102, 105, 32, 116, 101, 115, 116, 58, 32, 37, 102, 32, 37, 102, 105, 10};
.global .align 1 .b8 $str$3[32] = {40, 114, 111, 119, 44, 99, 111, 108, 41, 58, 32, 40, 37, 100, 44, 37, 100, 41, 32, 115, 117, 109, 58, 32, 37, 102, 32, 37, 102, 105, 10};
.global .align 4 .b8 __cudart_i2opi_f[24] = {65, 144, 67, 60, 153, 149, 98, 219, 192, 221, 52, 245, 209, 87, 39, 252, 41, 21, 68, 78, 110, 131, 249, 162};

.visible .entry _Z5cInv2P6float2S0_ii(
	.param .u64 .ptr .align 1 _Z5cInv2P6float2S0_ii_param_0,
	.param .u64 .ptr .align 1 _Z5cInv2P6float2S0_ii_param_1,
	.param .u32 _Z5cInv2P6float2S0_ii_param_2,
	.param .u32 _Z5cInv2P6float2S0_ii_param_3
)
{
	.local .align 8 .b8 	__local_depot0[16];
	.reg .b64 	%SP;
	.reg .b64 	%SPL;
	.reg .pred 	%p<2>;
	.reg .b32 	%r<19>;
	.reg .b32 	%f<14>;
	.reg .b64 	%rd<15>;

	mov.u64 	%SPL, __local_depot0;
	cvta.local.u64 	%SP, %SPL;
	ld.param.u64 	%rd1, [_Z5cInv2P6float2S0_ii_param_0];
	ld.param.u64 	%rd2, [_Z5cInv2P6float2S0_ii_param_1];
	ld.param.u32 	%r3, [_Z5cInv2P6float2S0_ii_param_2];
	ld.param.u32 	%r4, [_Z5cInv2P6float2S0_ii_param_3];
	mov.u32 	%r5, %tid.x;
	mov.u32 	%r6, %ntid.x;
	mov.u32 	%r7, %ctaid.x;
	mad.lo.s32 	%r8, %r6, %r7, %r5;
	mov.u32 	%r9, %tid.y;
	mov.u32 	%r10, %ntid.y;
	mov.u32 	%r11, %ctaid.y;
	mad.lo.s32 	%r1, %r10, %r11, %r9;
	add.s32 	%r12, %r8, %r3;
	add.s32 	%r2, %r12, 1;
	setp.lt.s32 	%p1, %r2, %r1;
	@%p1 bra 	$L__BB0_2;
	add.u64 	%rd3, %SP, 0;
	add.u64 	%rd4, %SPL, 0;
	cvta.to.global.u64 	%rd5, %rd2;
	cvta.to.global.u64 	%rd6, %rd1;
	st.local.v2.u32 	[%rd4], {%r2, %r1};
	st.local.u32 	[%rd4+8], %r3;
	mov.u64 	%rd7, $str;
	cvta.global.u64 	%rd8, %rd7;
	{ // callseq 0, 0
	.param .b64 param0;
	st.param.b64 	[param0], %rd8;
	.param .b64 param1;
	st.param.b64 	[param1], %rd3;
	.param .b32 retval0;
	call.uni (retval0), 
	vprintf, 
	(
	param0, 
	param1
	);
	ld.param.b32 	%r13, [retval0];
	} // callseq 0
	mul.lo.s32 	%r15, %r4, %r1;
	add.s32 	%r16, %r2, %r15;
	mul.wide.s32 	%rd9, %r16, 8;
	add.s64 	%rd10, %rd5, %rd9;
	ld.global.v2.f32 	{%f1, %f2}, [%rd10];
	add.s32 	%r17, %r15, %r3;
	mul.wide.s32 	%rd11, %r17, 8;
	add.s64 	%rd12, %rd5, %rd11;
	ld.global.v2.f32 	{%f3, %f4}, [%rd12];
	mad.lo.s32 	%r18, %r4, %r3, %r2;
	mul.wide.s32 	%rd13, %r18, 8;
	add.s64 	%rd14, %rd6, %rd13;
	ld.global.v2.f32 	{%f5, %f6}, [%rd14];
	mul.f32 	%f7, %f3, %f5;
	mul.f32 	%f8, %f4, %f6;
	sub.f32 	%f9, %f7, %f8;
	mul.f32 	%f10, %f3, %f6;
	fma.rn.f32 	%f11, %f4, %f5, %f10;
	sub.f32 	%f12, %f1, %f9;
	sub.f32 	%f13, %f2, %f11;
	st.global.v2.f32 	[%rd10], {%f12, %f13};
$L__BB0_2:
	ret;

}
	// .globl	_Z5cInv1P6float2S0_ii
.visible .entry _Z5cInv1P6float2S0_ii(
	.param .u64 .ptr .align 1 _Z5cInv1P6float2S0_ii_param_0,
	.param .u64 .ptr .align 1 _Z5cInv1P6float2S0_ii_param_1,
	.param .u32 _Z5cInv1P6float2S0_ii_param_2,
	.param .u32 _Z5cInv1P6float2S0_ii_param_3
)
{
	.reg .pred 	%p<2>;
	.reg .b32 	%r<11>;
	.reg .b32 	%f<23>;
	.reg .b64 	%rd<11>;

	ld.param.u64 	%rd2, [_Z5cInv1P6float2S0_ii_param_0];
	ld.param.u64 	%rd3, [_Z5cInv1P6float2S0_ii_param_1];
	ld.param.u32 	%r2, [_Z5cInv1P6float2S0_ii_param_2];
	ld.param.u32 	%r3, [_Z5cInv1P6float2S0_ii_param_3];
	cvta.to.global.u64 	%rd1, %rd3;
	mov.u32 	%r4, %tid.x;
	mov.u32 	%r5, %ntid.x;
	mov.u32 	%r6, %ctaid.x;
	mad.lo.s32 	%r1, %r5, %r6, %r4;
	setp.ne.s32 	%p1, %r1, %r2;
	@%p1 bra 	$L__BB1_2;
	mad.lo.s32 	%r7, %r3, %r2, %r2;
	mul.wide.s32 	%rd4, %r7, 8;
	add.s64 	%rd5, %rd1, %rd4;
	mov.b32 	%r8, 1065353216;
	st.global.u32 	[%rd5], %r8;
$L__BB1_2:
	cvta.to.global.u64 	%rd6, %rd2;
	mad.lo.s32 	%r9, %r3, %r1, %r2;
	mul.wide.s32 	%rd7, %r9, 8;
	add.s64 	%rd8, %rd1, %rd7;
	ld.global.v2.f32 	{%f1, %f2}, [%rd8];
	mad.lo.s32 	%r10, %r3, %r2, %r2;
	mul.wide.s32 	%rd9, %r10, 8;
	add.s64 	%rd10, %rd6, %rd9;
	ld.global.v2.f32 	{%f3, %f4}, [%rd10];
	abs.f32 	%f5, %f3;
	abs.f32 	%f6, %f4;
	add.f32 	%f7, %f5, %f6;
	rcp.rn.f32 	%f8, %f7;
	mul.f32 	%f9, %f1, %f8;
	mul.f32 	%f10, %f2, %f8;
	mul.f32 	%f11, %f3, %f8;
	mul.f32 	%f12, %f4, %f8;
	mul.f32 	%f13, %f12, %f12;
	fma.rn.f32 	%f14, %f11, %f11, %f13;
	rcp.rn.f32 	%f15, %f14;
	mul.f32 	%f16, %f10, %f12;
	fma.rn.f32 	%f17, %f9, %f11, %f16;
	mul.f32 	%f18, %f17, %f15;
	mul.f32 	%f19, %f10, %f11;
	mul.f32 	%f20, %f9, %f12;
	sub.f32 	%f21, %f19, %f20;
	mul.f32 	%f22, %f21, %f15;
	st.global.v2.f32 	[%rd8], {%f18, %f22};
	ret;

}
	// .globl	_Z6bChol3P6float2ii
.visible .entry _Z6bChol3P6float2ii(
	.param .u64 .ptr .align 1 _Z6bChol3P6float2ii_param_0,
	.param .u32 _Z6bChol3P6float2ii_param_1,
	.param .u32 _Z6bChol3P6float2ii_param_2
)
{
	.reg .pred 	%p<2>;
	.reg .b32 	%r<18>;
	.reg .b32 	%f<14>;
	.reg .b64 	%rd<9>;

	ld.param.u64 	%rd1, [_Z6bChol3P6float2ii_param_0];
	ld.param.u32 	%r3, [_Z6bChol3P6float2ii_param_1];
	ld.param.u32 	%r4, [_Z6bChol3P6float2ii_param_2];
	mov.u32 	%r5, %tid.x;
	mov.u32 	%r6, %ntid.x;
	mov.u32 	%r7, %ctaid.x;
	mad.lo.s32 	%r1, %r6, %r7, %r5;
	mov.u32 	%r8, %tid.y;
	mov.u32 	%r9, %ntid.y;
	mov.u32 	%r10, %ctaid.y;
	mad.lo.s32 	%r2, %r9, %r10, %r8;
	setp.lt.s32 	%p1, %r1, %r2;
	@%p1 bra 	$L__BB2_2;
	cvta.to.global.u64 	%rd2, %rd1;
	add.s32 	%r11, %r3, 1;
	mul.lo.s32 	%r12, %r4, %r3;
	add.s32 	%r13, %r11, %r2;
	add.s32 	%r14, %r13, %r12;
	mul.wide.s32 	%rd3, %r14, 8;
	add.s64 	%rd4, %rd2, %rd3;
	ld.global.v2.f32 	{%f1, %f2}, [%rd4];
	add.s32 	%r15, %r11, %r1;
	mad.lo.s32 	%r16, %r13, %r4, %r15;
	mul.wide.s32 	%rd5, %r16, 8;
	add.s64 	%rd6, %rd2, %rd5;
	ld.global.v2.f32 	{%f3, %f4}, [%rd6];
	add.s32 	%r17, %r15, %r12;
	mul.wide.s32 	%rd7, %r17, 8;
	add.s64 	%rd8, %rd2, %rd7;
	ld.global.v2.f32 	{%f5, %f6}, [%rd8];
	mul.f32 	%f7, %f2, %f6;
	fma.rn.f32 	%f8, %f1, %f5, %f7;
	mul.f32 	%f9, %f1, %f6;
	mul.f32 	%f10, %f2, %f5;
	sub.f32 	%f11, %f9, %f10;
	sub.f32 	%f12, %f3, %f8;
	sub.f32 	%f13, %f4, %f11;
	st.global.v2.f32 	[%rd6], {%f12, %f13};
$L__BB2_2:
	ret;

}
	// .globl	_Z6bChol2P6float2ii
.visible .entry _Z6bChol2P6float2ii(
	.param .u64 .ptr .align 1 _Z6bChol2P6float2ii_param_0,
	.param .u32 _Z6bChol2P6float2ii_param_1,
	.param .u32 _Z6bChol2P6float2ii_param_2
)
{
	.reg .b32 	%r<5>;
	.reg .b32 	%f<23>;
	.reg .b64 	%rd<10>;

	ld.param.u64 	%rd1, [_Z6bChol2P6float2ii_param_0];
	ld.param.u32 	%r1, [_Z6bChol2P6float2ii_param_1];
	ld.param.u32 	%r2, [_Z6bChol2P6float2ii_param_2];
	cvta.to.global.u64 	%rd2, %rd1;
	mov.u32 	%r3, %ctaid.x;
	mad.lo.s32 	%r4, %r2, %r1, %r1;
	cvt.s64.s32 	%rd3, %r4;
	cvt.u64.u32 	%rd4, %r3;
	add.s64 	%rd5, %rd4, %rd3;
	shl.b64 	%rd6, %rd5, 3;
	add.s64 	%rd7, %rd2, %rd6;
	ld.global.v2.f32 	{%f1, %f2}, [%rd7+8];
	mul.wide.s32 	%rd8, %r4, 8;
	add.s64 	%rd9, %rd2, %rd8;
	ld.global.v2.f32 	{%f3, %f4}, [%rd9];
	abs.f32 	%f5, %f3;
	abs.f32 	%f6, %f4;
	add.f32 	%f7, %f5, %f6;
	rcp.rn.f32 	%f8, %f7;
	mul.f32 	%f9, %f1, %f8;
	mul.f32 	%f10, %f2, %f8;
	mul.f32 	%f11, %f3, %f8;
	mul.f32 	%f12, %f4, %f8;
	mul.f32 	%f13, %f12, %f12;
	fma.rn.f32 	%f14, %f11, %f11, %f13;
	rcp.rn.f32 	%f15, %f14;
	mul.f32 	%f16, %f10, %f12;
	fma.rn.f32 	%f17, %f9, %f11, %f16;
	mul.f32 	%f18, %f17, %f15;
	mul.f32 	%f19, %f10, %f11;
	mul.f32 	%f20, %f9, %f12;
	sub.f32 	%f21, %f19, %f20;
	mul.f32 	%f22, %f21, %f15;
	st.global.v2.f32 	[%rd7+8], {%f18, %f22};
	ret;

}
	// .globl	_Z5bCholP6float2ii
.visible .entry _Z5bCholP6float2ii(
	.param .u64 .ptr .align 1 _Z5bCholP6float2ii_param_0,
	.param .u32 _Z5bCholP6float2ii_param_1,
	.param .u32 _Z5bCholP6float2ii_param_2
)
{
	.local .align 4 .b8 	__local_depot4[28];
	.reg .b64 	%SP;
	.reg .b64 	%SPL;
	.reg .pred 	%p<25>;
	.reg .b32 	%r<83>;
	.reg .b32 	%f<93>;
	.reg .b64 	%rd<43>;
	.reg .b64 	%fd<5>;

	mov.u64 	%SPL, __local_depot4;
	ld.param.u64 	%rd17, [_Z5bCholP6float2ii_param_0];
	ld.param.u32 	%r28, [_Z5bCholP6float2ii_param_1];
	ld.param.u32 	%r29, [_Z5bCholP6float2ii_param_2];
	cvta.to.global.u64 	%rd18, %rd17;
	add.u64 	%rd1, %SPL, 0;
	mad.lo.s32 	%r30, %r29, %r28, %r28;
	mul.wide.s32 	%rd20, %r30, 8;
	add.s64 	%rd2, %rd18, %rd20;
	ld.global.v2.f32 	{%f12, %f13}, [%rd2];
	abs.f32 	%f14, %f12;
	abs.f32 	%f15, %f13;
	setp.gt.f32 	%p1, %f14, %f15;
	selp.f32 	%f16, %f14, %f15, %p1;
	selp.f32 	%f17, %f15, %f14, %p1;
	div.rn.f32 	%f19, %f17, %f16;
	fma.rn.f32 	%f20, %f19, %f19, 0f3F800000;
	sqrt.rn.f32 	%f21, %f20;
	mul.f32 	%f22, %f21, %f16;
	setp.eq.f32 	%p2, %f16, 0f00000000;
	max.f32 	%f23, %f16, %f17;
	setp.gt.f32 	%p3, %f23, 0f7F7FFFFF;
	add.f32 	%f24, %f14, %f15;
	selp.f32 	%f25, %f24, %f22, %p2;
	selp.f32 	%f1, %f24, %f25, %p3;
	setp.gt.f32 	%p4, %f15, %f14;
	selp.f32 	%f26, %f15, %f14, %p4;
	selp.f32 	%f27, %f14, %f15, %p4;
	div.rn.f32 	%f28, %f27, %f26;
	mul.f32 	%f29, %f28, %f28;
	fma.rn.f32 	%f30, %f29, 0f3B33710B, 0fBC807748;
	fma.rn.f32 	%f31, %f30, %f29, 0f3D2CDAB2;
	fma.rn.f32 	%f32, %f31, %f29, 0fBD992D10;
	fma.rn.f32 	%f33, %f32, %f29, 0f3DD9EA6C;
	fma.rn.f32 	%f34, %f33, %f29, 0fBE117CB1;
	fma.rn.f32 	%f35, %f34, %f29, 0f3E4CBCE0;
	fma.rn.f32 	%f36, %f35, %f29, 0fBEAAAA7D;
	mul.f32 	%f37, %f29, %f36;
	fma.rn.f32 	%f38, %f37, %f28, %f28;
	neg.f32 	%f39, %f38;
	fma.rn.f32 	%f40, 0f3F6EE581, 0f3FD774EB, %f39;
	selp.f32 	%f41, %f40, %f38, %p4;
	selp.f32 	%f42, 0f3F6EE581, 0f3FEEE581, %p4;
	selp.f32 	%f43, %f38, %f39, %p4;
	mov.b32 	%r31, %f12;
	fma.rn.f32 	%f44, %f42, 0f3FD774EB, %f43;
	setp.lt.s32 	%p5, %r31, 0;
	selp.f32 	%f45, %f44, %f41, %p5;
	setp.eq.f32 	%p6, %f26, 0f00000000;
	selp.f32 	%f46, 0f40490FDB, 0f00000000, %p5;
	setp.eq.f32 	%p7, %f14, %f15;
	selp.f32 	%f47, 0f4016CBE4, 0f3F490FDB, %p5;
	selp.f32 	%f48, %f47, %f45, %p7;
	selp.f32 	%f49, %f46, %f48, %p6;
	abs.f32 	%f50, %f24;
	setp.nan.f32 	%p8, %f50, %f50;
	copysign.f32 	%f51, %f13, %f49;
	selp.f32 	%f52, %f24, %f51, %p8;
	mul.f32 	%f2, %f52, 0f3F000000;
	mul.f32 	%f53, %f2, 0f3F22F983;
	cvt.rni.s32.f32 	%r82, %f53;
	cvt.rn.f32.s32 	%f54, %r82;
	fma.rn.f32 	%f55, %f54, 0fBFC90FDA, %f2;
	fma.rn.f32 	%f56, %f54, 0fB3A22168, %f55;
	fma.rn.f32 	%f92, %f54, 0fA7C234C5, %f56;
	abs.f32 	%f4, %f2;
	setp.ltu.f32 	%p9, %f4, 0f47CE4780;
	mov.u32 	%r78, %r82;
	mov.f32 	%f91, %f92;
	@%p9 bra 	$L__BB4_8;
	setp.neu.f32 	%p10, %f4, 0f7F800000;
	@%p10 bra 	$L__BB4_3;
	mov.f32 	%f59, 0f00000000;
	mul.rn.f32 	%f91, %f2, %f59;
	mov.b32 	%r78, 0;
	bra.uni 	$L__BB4_8;
$L__BB4_3:
	mov.b32 	%r2, %f2;
	shl.b32 	%r33, %r2, 8;
	or.b32  	%r3, %r33, -2147483648;
	mov.b64 	%rd39, 0;
	mov.b32 	%r75, 0;
	mov.u64 	%rd37, __cudart_i2opi_f;
	mov.u64 	%rd38, %rd1;
$L__BB4_4:
	.pragma "nounroll";
	ld.global.nc.u32 	%r34, [%rd37];
	mad.wide.u32 	%rd23, %r34, %r3, %rd39;
	shr.u64 	%rd39, %rd23, 32;
	st.local.u32 	[%rd38], %rd23;
	add.s32 	%r75, %r75, 1;
	add.s64 	%rd38, %rd38, 4;
	add.s64 	%rd37, %rd37, 4;
	setp.ne.s32 	%p11, %r75, 6;
	@%p11 bra 	$L__BB4_4;
	shr.u32 	%r35, %r2, 23;
	st.local.u32 	[%rd1+24], %rd39;
	and.b32  	%r6, %r35, 31;
	and.b32  	%r36, %r35, 224;
	add.s32 	%r37, %r36, -128;
	shr.u32 	%r38, %r37, 5;
	mul.wide.u32 	%rd24, %r38, 4;
	sub.s64 	%rd9, %rd1, %rd24;
	ld.local.u32 	%r76, [%rd9+24];
	ld.local.u32 	%r77, [%rd9+20];
	setp.eq.s32 	%p12, %r6, 0;
	@%p12 bra 	$L__BB4_7;
	shf.l.wrap.b32 	%r76, %r77, %r76, %r6;
	ld.local.u32 	%r39, [%rd9+16];
	shf.l.wrap.b32 	%r77, %r39, %r77, %r6;
$L__BB4_7:
	shr.u32 	%r40, %r76, 30;
	shf.l.wrap.b32 	%r41, %r77, %r76, 2;
	shl.b32 	%r42, %r77, 2;
	shr.u32 	%r43, %r41, 31;
	add.s32 	%r44, %r43, %r40;
	neg.s32 	%r45, %r44;
	setp.lt.s32 	%p13, %r2, 0;
	selp.b32 	%r78, %r45, %r44, %p13;
	xor.b32  	%r46, %r41, %r2;
	shr.s32 	%r47, %r41, 31;
	xor.b32  	%r48, %r47, %r41;
	xor.b32  	%r49, %r47, %r42;
	cvt.u64.u32 	%rd25, %r48;
	shl.b64 	%rd26, %rd25, 32;
	cvt.u64.u32 	%rd27, %r49;
	or.b64  	%rd28, %rd26, %rd27;
	cvt.rn.f64.s64 	%fd1, %rd28;
	mul.f64 	%fd2, %fd1, 0d3BF921FB54442D19;
	cvt.rn.f32.f64 	%f57, %fd2;
	neg.f32 	%f58, %f57;
	setp.lt.s32 	%p14, %r46, 0;
	selp.f32 	%f91, %f58, %f57, %p14;
$L__BB4_8:
	setp.ltu.f32 	%p15, %f4, 0f47CE4780;
	add.s32 	%r51, %r78, 1;
	mul.rn.f32 	%f60, %f91, %f91;
	and.b32  	%r52, %r78, 1;
	setp.eq.b32 	%p16, %r52, 1;
	selp.f32 	%f61, %f91, 0f3F800000, %p16;
	fma.rn.f32 	%f62, %f60, %f61, 0f00000000;
	fma.rn.f32 	%f63, %f60, 0f37CBAC00, 0fBAB607ED;
	selp.f32 	%f64, 0fB94D4153, %f63, %p16;
	selp.f32 	%f65, 0f3C0885E4, 0f3D2AAABB, %p16;
	fma.rn.f32 	%f66, %f64, %f60, %f65;
	selp.f32 	%f67, 0fBE2AAAA8, 0fBEFFFFFF, %p16;
	fma.rn.f32 	%f68, %f66, %f60, %f67;
	fma.rn.f32 	%f69, %f68, %f62, %f61;
	and.b32  	%r53, %r51, 2;
	setp.eq.s32 	%p17, %r53, 0;
	mov.f32 	%f70, 0f00000000;
	sub.f32 	%f71, %f70, %f69;
	selp.f32 	%f8, %f69, %f71, %p17;
	@%p15 bra 	$L__BB4_16;
	setp.neu.f32 	%p18, %f4, 0f7F800000;
	@%p18 bra 	$L__BB4_11;
	mov.f32 	%f74, 0f00000000;
	mul.rn.f32 	%f92, %f2, %f74;
	mov.b32 	%r82, 0;
	bra.uni 	$L__BB4_16;
$L__BB4_11:
	mov.b32 	%r15, %f2;
	shl.b32 	%r55, %r15, 8;
	or.b32  	%r16, %r55, -2147483648;
	mov.b64 	%rd42, 0;
	mov.b32 	%r79, 0;
	mov.u64 	%rd40, __cudart_i2opi_f;
	mov.u64 	%rd41, %rd1;
$L__BB4_12:
	.pragma "nounroll";
	ld.global.nc.u32 	%r56, [%rd40];
	mad.wide.u32 	%rd31, %r56, %r16, %rd42;
	shr.u64 	%rd42, %rd31, 32;
	st.local.u32 	[%rd41], %rd31;
	add.s32 	%r79, %r79, 1;
	add.s64 	%rd41, %rd41, 4;
	add.s64 	%rd40, %rd40, 4;
	setp.ne.s32 	%p19, %r79, 6;
	@%p19 bra 	$L__BB4_12;
	shr.u32 	%r57, %r15, 23;
	st.local.u32 	[%rd1+24], %rd42;
	and.b32  	%r19, %r57, 31;
	and.b32  	%r58, %r57, 224;
	add.s32 	%r59, %r58, -128;
	shr.u32 	%r60, %r59, 5;
	mul.wide.u32 	%rd32, %r60, 4;
	sub.s64 	%rd16, %rd1, %rd32;
	ld.local.u32 	%r80, [%rd16+24];
	ld.local.u32 	%r81, [%rd16+20];
	setp.eq.s32 	%p20, %r19, 0;
	@%p20 bra 	$L__BB4_15;
	shf.l.wrap.b32 	%r80, %r81, %r80, %r19;
	ld.local.u32 	%r61, [%rd16+16];
	shf.l.wrap.b32 	%r81, %r61, %r81, %r19;
$L__BB4_15:
	shr.u32 	%r62, %r80, 30;
	shf.l.wrap.b32 	%r63, %r81, %r80, 2;
	shl.b32 	%r64, %r81, 2;
	shr.u32 	%r65, %r63, 31;
	add.s32 	%r66, %r65, %r62;
	neg.s32 	%r67, %r66;
	setp.lt.s32 	%p21, %r15, 0;
	selp.b32 	%r82, %r67, %r66, %p21;
	xor.b32  	%r68, %r63, %r15;
	shr.s32 	%r69, %r63, 31;
	xor.b32  	%r70, %r69, %r63;
	xor.b32  	%r71, %r69, %r64;
	cvt.u64.u32 	%rd33, %r70;
	shl.b64 	%rd34, %rd33, 32;
	cvt.u64.u32 	%rd35, %r71;
	or.b64  	%rd36, %rd34, %rd35;
	cvt.rn.f64.s64 	%fd3, %rd36;
	mul.f64 	%fd4, %fd3, 0d3BF921FB54442D19;
	cvt.rn.f32.f64 	%f72, %fd4;
	neg.f32 	%f73, %f72;
	setp.lt.s32 	%p22, %r68, 0;
	selp.f32 	%f92, %f73, %f72, %p22;
$L__BB4_16:
	sqrt.rn.f32 	%f75, %f1;
	mul.rn.f32 	%f76, %f92, %f92;
	and.b32  	%r73, %r82, 1;
	setp.eq.b32 	%p23, %r73, 1;
	selp.f32 	%f77, 0f3F800000, %f92, %p23;
	fma.rn.f32 	%f78, %f76, %f77, 0f00000000;
	fma.rn.f32 	%f79, %f76, 0f37CBAC00, 0fBAB607ED;
	selp.f32 	%f80, %f79, 0fB94D4153, %p23;
	selp.f32 	%f81, 0f3D2AAABB, 0f3C0885E4, %p23;
	fma.rn.f32 	%f82, %f80, %f76, %f81;
	selp.f32 	%f83, 0fBEFFFFFF, 0fBE2AAAA8, %p23;
	fma.rn.f32 	%f84, %f82, %f76, %f83;
	fma.rn.f32 	%f85, %f84, %f78, %f77;
	and.b32  	%r74, %r82, 2;
	setp.eq.s32 	%p24, %r74, 0;
	mov.f32 	%f86, 0f00000000;
	sub.f32 	%f87, %f86, %f85;
	selp.f32 	%f88, %f85, %f87, %p24;
	mul.f32 	%f89, %f75, %f88;
	mul.f32 	%f90, %f75, %f8;
	st.global.v2.f32 	[%rd2], {%f90, %f89};
	ret;

}
	// .globl	_Z19hermitian_transposePK6float2PS_ii
.visible .entry _Z19hermitian_transposePK6float2PS_ii(
	.param .u64 .ptr .align 1 _Z19hermitian_transposePK6float2PS_ii_param_0,
	.param .u64 .ptr .align 1 _Z19hermitian_transposePK6float2PS_ii_param_1,
	.param .u32 _Z19hermitian_transposePK6float2PS_ii_param_2,
	.param .u32 _Z19hermitian_transposePK6float2PS_ii_param_3
)
{
	.reg .pred 	%p<4>;
	.reg .b32 	%r<13>;
	.reg .b32 	%f<4>;
	.reg .b64 	%rd<9>;

	ld.param.u64 	%rd1, [_Z19hermitian_transposePK6float2PS_ii_param_0];
	ld.param.u64 	%rd2, [_Z19hermitian_transposePK6float2PS_ii_param_1];
	ld.param.u32 	%r3, [_Z19hermitian_transposePK6float2PS_ii_param_2];
	ld.param.u32 	%r4, [_Z19hermitian_transposePK6float2PS_ii_param_3];
	mov.u32 	%r5, %tid.x;
	mov.u32 	%r6, %ntid.x;
	mov.u32 	%r7, %ctaid.x;
	mad.lo.s32 	%r1, %r6, %r7, %r5;
	mov.u32 	%r8, %tid.y;
	mov.u32 	%r9, %ntid.y;
	mov.u32 	%r10, %ctaid.y;
	mad.lo.s32 	%r2, %r9, %r10, %r8;
	setp.ge.s32 	%p1, %r2, %r4;
	setp.ge.s32 	%p2, %r1, %r3;
	or.pred  	%p3, %p2, %p1;
	@%p3 bra 	$L__BB5_2;
	cvta.to.global.u64 	%rd3, %rd1;
	cvta.to.global.u64 	%rd4, %rd2;
	mad.lo.s32 	%r11, %r3, %r2, %r1;
	mad.lo.s32 	%r12, %r4, %r1, %r2;
	mul.wide.s32 	%rd5, %r11, 8;
	add.s64 	%rd6, %rd3, %rd5;
	ld.global.v2.f32 	{%f1, %f2}, [%rd6];
	mul.wide.s32 	%rd7, %r12, 8;
	add.s64 	%rd8, %rd4, %rd7;
	neg.f32 	%f3, %f2;
	st.global.v2.f32 	[%rd8], {%f1, %f3};
$L__BB5_2:
	ret;

}
	// .globl	_Z14complex_changeP6float2i
.visible .entry _Z14complex_changeP6float2i(
	.param .u64 .ptr .align 1 _Z14complex_changeP6float2i_param_0,
	.param .u32 _Z14complex_changeP6float2i_param_1
)
{
	.reg .b32 	%r<11>;
	.reg .b32 	%f<3>;
	.reg .b64 	%rd<5>;

	ld.param.u64 	%rd1, [_Z14complex_changeP6float2i_param_0];
	ld.param.u32 	%r1, [_Z14complex_changeP6float2i_param_1];
	cvta.to.global.u64 	%rd2, %rd1;
	mov.u32 	%r2, %tid.x;
	mov.u32 	%r3, %ntid.x;
	mov.u32 	%r4, %ctaid.x;
	mad.lo.s32 	%r5, %r3, %r4, %r2;
	mov.u32 	%r6, %tid.y;
	mov.u32 	%r7, %ntid.y;
	mov.u32 	%r8, %ctaid.y;
	mad.lo.s32 	%r9, %r7, %r8, %r6;
	mad.lo.s32 	%r10, %r1, %r9, %r5;
	mul.wide.s32 	%rd3, %r10, 8;
	add.s64 	%rd4, %rd2, %rd3;
	ld.global.f32 	%f1, [%rd4+4];
	neg.f32 	%f2, %f1;
	st.global.f32 	[%rd4+4], %f2;
	ret;

}
	// .globl	_Z19complex_matrix_multPK6float2S1_PS_iii
.visible .entry _Z19complex_matrix_multPK6float2S1_PS_iii(
	.param .u64 .ptr .align 1 _Z19complex_matrix_multPK6float2S1_PS_iii_param_0,
	.param .u64 .ptr .align 1 _Z19complex_matrix_multPK6float2S1_PS_iii_param_1,
	.param .u64 .ptr .align 1 _Z19complex_matrix_multPK6float2S1_PS_iii_param_2,
	.param .u32 _Z19complex_matrix_multPK6float2S1_PS_iii_param_3,
	.param .u32 _Z19complex_matrix_multPK6float2S1_PS_iii_param_4,
	.param .u32 _Z19complex_matrix_multPK6float2S1_PS_iii_param_5
)
{
	.reg .pred 	%p<13>;
	.reg .b32 	%r<43>;
	.reg .b32 	%f<204>;
	.reg .b64 	%rd<53>;

	ld.param.u64 	%rd7, [_Z19complex_matrix_multPK6float2S1_PS_iii_param_0];
	ld.param.u64 	%rd8, [_Z19complex_matrix_multPK6float2S1_PS_iii_param_1];
	ld.param.u64 	%rd6, [_Z19complex_matrix_multPK6float2S1_PS_iii_param_2];
	ld.param.u32 	%r18, [_Z19complex_matrix_multPK6float2S1_PS_iii_param_3];
	ld.param.u32 	%r19, [_Z19complex_matrix_multPK6float2S1_PS_iii_param_4];
	ld.param.u32 	%r20, [_Z19complex_matrix_multPK6float2S1_PS_iii_param_5];
	cvta.to.global.u64 	%rd1, %rd8;
	cvta.to.global.u64 	%rd2, %rd7;
	mov.u32 	%r22, %tid.x;
	mov.u32 	%r23, %ntid.x;
	mov.u32 	%r24, %ctaid.x;
	mad.lo.s32 	%r1, %r23, %r24, %r22;
	mov.u32 	%r25, %tid.y;
	mov.u32 	%r26, %ntid.y;
	mov.u32 	%r27, %ctaid.y;
	mad.lo.s32 	%r28, %r26, %r27, %r25;
	setp.ge.s32 	%p1, %r1, %r18;
	setp.ge.s32 	%p2, %r28, %r20;
	or.pred  	%p3, %p1, %p2;
	@%p3 bra 	$L__BB7_14;
	setp.lt.s32 	%p4, %r19, 1;
	mov.f32 	%f202, 0f00000000;
	mov.f32 	%f203, %f202;
	@%p4 bra 	$L__BB7_13;
	mul.lo.s32 	%r3, %r19, %r28;
	and.b32  	%r4, %r19, 7;
	setp.lt.u32 	%p5, %r19, 8;
	mov.f32 	%f203, 0f00000000;
	mov.b32 	%r41, 0;
	mov.f32 	%f202, %f203;
	@%p5 bra 	$L__BB7_5;
	and.b32  	%r41, %r19, 2147483640;
	neg.s32 	%r39, %r41;
	shl.b32 	%r7, %r18, 3;
	mul.wide.u32 	%rd9, %r3, 8;
	add.s64 	%rd10, %rd9, %rd1;
	add.s64 	%rd52, %rd10, 32;
	mov.f32 	%f203, 0f00000000;
	mul.wide.s32 	%rd13, %r18, 8;
	mov.u32 	%r38, %r1;
$L__BB7_4:
	.pragma "nounroll";
	mul.wide.s32 	%rd11, %r38, 8;
	add.s64 	%rd12, %rd2, %rd11;
	ld.global.v2.f32 	{%f29, %f30}, [%rd12];
	ld.global.v2.f32 	{%f31, %f32}, [%rd52+-32];
	mul.f32 	%f33, %f29, %f31;
	mul.f32 	%f34, %f30, %f32;
	sub.f32 	%f35, %f33, %f34;
	mul.f32 	%f36, %f29, %f32;
	fma.rn.f32 	%f37, %f30, %f31, %f36;
	add.f32 	%f38, %f202, %f35;
	add.f32 	%f39, %f203, %f37;
	add.s64 	%rd14, %rd12, %rd13;
	ld.global.v2.f32 	{%f40, %f41}, [%rd14];
	ld.global.v2.f32 	{%f42, %f43}, [%rd52+-24];
	mul.f32 	%f44, %f40, %f42;
	mul.f32 	%f45, %f41, %f43;
	sub.f32 	%f46, %f44, %f45;
	mul.f32 	%f47, %f40, %f43;
	fma.rn.f32 	%f48, %f41, %f42, %f47;
	add.f32 	%f49, %f38, %f46;
	add.f32 	%f50, %f39, %f48;
	add.s64 	%rd15, %rd14, %rd13;
	ld.global.v2.f32 	{%f51, %f52}, [%rd15];
	ld.global.v2.f32 	{%f53, %f54}, [%rd52+-16];
	mul.f32 	%f55, %f51, %f53;
	mul.f32 	%f56, %f52, %f54;
	sub.f32 	%f57, %f55, %f56;
	mul.f32 	%f58, %f51, %f54;
	fma.rn.f32 	%f59, %f52, %f53, %f58;
	add.f32 	%f60, %f49, %f57;
	add.f32 	%f61, %f50, %f59;
	add.s64 	%rd16, %rd15, %rd13;
	ld.global.v2.f32 	{%f62, %f63}, [%rd16];
	ld.global.v2.f32 	{%f64, %f65}, [%rd52+-8];
	mul.f32 	%f66, %f62, %f64;
	mul.f32 	%f67, %f63, %f65;
	sub.f32 	%f68, %f66, %f67;
	mul.f32 	%f69, %f62, %f65;
	fma.rn.f32 	%f70, %f63, %f64, %f69;
	add.f32 	%f71, %f60, %f68;
	add.f32 	%f72, %f61, %f70;
	add.s64 	%rd17, %rd16, %rd13;
	ld.global.v2.f32 	{%f73, %f74}, [%rd17];
	ld.global.v2.f32 	{%f75, %f76}, [%rd52];
	mul.f32 	%f77, %f73, %f75;
	mul.f32 	%f78, %f74, %f76;
	sub.f32 	%f79, %f77, %f78;
	mul.f32 	%f80, %f73, %f76;
	fma.rn.f32 	%f81, %f74, %f75, %f80;
	add.f32 	%f82, %f71, %f79;
	add.f32 	%f83, %f72, %f81;
	add.s64 	%rd18, %rd17, %rd13;
	ld.global.v2.f32 	{%f84, %f85}, [%rd18];
	ld.global.v2.f32 	{%f86, %f87}, [%rd52+8];
	mul.f32 	%f88, %f84, %f86;
	mul.f32 	%f89, %f85, %f87;
	sub.f32 	%f90, %f88, %f89;
	mul.f32 	%f91, %f84, %f87;
	fma.rn.f32 	%f92, %f85, %f86, %f91;
	add.f32 	%f93, %f82, %f90;
	add.f32 	%f94, %f83, %f92;
	add.s64 	%rd19, %rd18, %rd13;
	ld.global.v2.f32 	{%f95, %f96}, [%rd19];
	ld.global.v2.f32 	{%f97, %f98}, [%rd52+16];
	mul.f32 	%f99, %f95, %f97;
	mul.f32 	%f100, %f96, %f98;
	sub.f32 	%f101, %f99, %f100;
	mul.f32 	%f102, %f95, %f98;
	fma.rn.f32 	%f103, %f96, %f97, %f102;
	add.f32 	%f104, %f93, %f101;
	add.f32 	%f105, %f94, %f103;
	add.s64 	%rd20, %rd19, %rd13;
	ld.global.v2.f32 	{%f106, %f107}, [%rd20];
	ld.global.v2.f32 	{%f108, %f109}, [%rd52+24];
	mul.f32 	%f110, %f106, %f108;
	mul.f32 	%f111, %f107, %f109;
	sub.f32 	%f112, %f110, %f111;
	mul.f32 	%f113, %f106, %f109;
	fma.rn.f32 	%f114, %f107, %f108, %f113;
	add.f32 	%f202, %f104, %f112;
	add.f32 	%f203, %f105, %f114;
	add.s32 	%r39, %r39, 8;
	add.s32 	%r38, %r38, %r7;
	add.s64 	%rd52, %rd52, 64;
	setp.ne.s32 	%p6, %r39, 0;
	@%p6 bra 	$L__BB7_4;
$L__BB7_5:
	setp.eq.s32 	%p7, %r4, 0;
	@%p7 bra 	$L__BB7_13;
	and.b32  	%r13, %r19, 3;
	setp.lt.u32 	%p8, %r4, 4;
	@%p8 bra 	$L__BB7_8;
	mad.lo.s32 	%r30, %r41, %r18, %r1;
	mul.wide.s32 	%rd21, %r30, 8;
	add.s64 	%rd22, %rd2, %rd21;
	ld.global.v2.f32 	{%f116, %f117}, [%rd22];
	add.s32 	%r31, %r41, %r3;
	mul.wide.u32 	%rd23, %r31, 8;
	add.s64 	%rd24, %rd1, %rd23;
	ld.global.v2.f32 	{%f118, %f119}, [%rd24];
	mul.f32 	%f120, %f116, %f118;
	mul.f32 	%f121, %f117, %f119;
	sub.f32 	%f122, %f120, %f121;
	mul.f32 	%f123, %f116, %f119;
	fma.rn.f32 	%f124, %f117, %f118, %f123;
	add.f32 	%f125, %f202, %f122;
	add.f32 	%f126, %f203, %f124;
	mul.wide.s32 	%rd25, %r18, 8;
	add.s64 	%rd26, %rd22, %rd25;
	ld.global.v2.f32 	{%f127, %f128}, [%rd26];
	cvt.u64.u32 	%rd27, %r3;
	cvt.u64.u32 	%rd28, %r41;
	add.s64 	%rd29, %rd28, %rd27;
	shl.b64 	%rd30, %rd29, 3;
	add.s64 	%rd31, %rd1, %rd30;
	ld.global.v2.f32 	{%f129, %f130}, [%rd31+8];
	mul.f32 	%f131, %f127, %f129;
	mul.f32 	%f132, %f128, %f130;
	sub.f32 	%f133, %f131, %f132;
	mul.f32 	%f134, %f127, %f130;
	fma.rn.f32 	%f135, %f128, %f129, %f134;
	add.f32 	%f136, %f125, %f133;
	add.f32 	%f137, %f126, %f135;
	add.s64 	%rd32, %rd26, %rd25;
	ld.global.v2.f32 	{%f138, %f139}, [%rd32];
	ld.global.v2.f32 	{%f140, %f141}, [%rd31+16];
	mul.f32 	%f142, %f138, %f140;
	mul.f32 	%f143, %f139, %f141;
	sub.f32 	%f144, %f142, %f143;
	mul.f32 	%f145, %f138, %f141;
	fma.rn.f32 	%f146, %f139, %f140, %f145;
	add.f32 	%f147, %f136, %f144;
	add.f32 	%f148, %f137, %f146;
	add.s64 	%rd33, %rd32, %rd25;
	ld.global.v2.f32 	{%f149, %f150}, [%rd33];
	ld.global.v2.f32 	{%f151, %f152}, [%rd31+24];
	mul.f32 	%f153, %f149, %f151;
	mul.f32 	%f154, %f150, %f152;
	sub.f32 	%f155, %f153, %f154;
	mul.f32 	%f156, %f149, %f152;
	fma.rn.f32 	%f157, %f150, %f151, %f156;
	add.f32 	%f202, %f147, %f155;
	add.f32 	%f203, %f148, %f157;
	add.s32 	%r41, %r41, 4;
$L__BB7_8:
	setp.eq.s32 	%p9, %r13, 0;
	@%p9 bra 	$L__BB7_13;
	setp.eq.s32 	%p10, %r13, 1;
	@%p10 bra 	$L__BB7_11;
	mad.lo.s32 	%r32, %r41, %r18, %r1;
	mul.wide.s32 	%rd34, %r32, 8;
	add.s64 	%rd35, %rd2, %rd34;
	ld.global.v2.f32 	{%f159, %f160}, [%rd35];
	add.s32 	%r33, %r41, %r3;
	mul.wide.u32 	%rd36, %r33, 8;
	add.s64 	%rd37, %rd1, %rd36;
	ld.global.v2.f32 	{%f161, %f162}, [%rd37];
	mul.f32 	%f163, %f159, %f161;
	mul.f32 	%f164, %f160, %f162;
	sub.f32 	%f165, %f163, %f164;
	mul.f32 	%f166, %f159, %f162;
	fma.rn.f32 	%f167, %f160, %f161, %f166;
	add.f32 	%f168, %f202, %f165;
	add.f32 	%f169, %f203, %f167;
	mul.wide.s32 	%rd38, %r18, 8;
	add.s64 	%rd39, %rd35, %rd38;
	ld.global.v2.f32 	{%f170, %f171}, [%rd39];
	cvt.u64.u32 	%rd40, %r3;
	cvt.u64.u32 	%rd41, %r41;
	add.s64 	%rd42, %rd41, %rd40;
	shl.b64 	%rd43, %rd42, 3;
	add.s64 	%rd44, %rd1, %rd43;
	ld.global.v2.f32 	{%f172, %f173}, [%rd44+8];
	mul.f32 	%f174, %f170, %f172;
	mul.f32 	%f175, %f171, %f173;
	sub.f32 	%f176, %f174, %f175;
	mul.f32 	%f177, %f170, %f173;
	fma.rn.f32 	%f178, %f171, %f172, %f177;
	add.f32 	%f202, %f168, %f176;
	add.f32 	%f203, %f169, %f178;
	add.s32 	%r41, %r41, 2;
$L__BB7_11:
	and.b32  	%r34, %r19, 1;
	setp.eq.b32 	%p11, %r34, 1;
	not.pred 	%p12, %p11;
	@%p12 bra 	$L__BB7_13;
	mad.lo.s32 	%r35, %r41, %r18, %r1;
	mul.wide.s32 	%rd45, %r35, 8;
	add.s64 	%rd46, %rd2, %rd45;
	ld.global.v2.f32 	{%f179, %f180}, [%rd46];
	add.s32 	%r36, %r41, %r3;
	mul.wide.u32 	%rd47, %r36, 8;
	add.s64 	%rd48, %rd1, %rd47;
	ld.global.v2.f32 	{%f181, %f182}, [%rd48];
	mul.f32 	%f183, %f179, %f181;
	mul.f32 	%f184, %f180, %f182;
	sub.f32 	%f185, %f183, %f184;
	mul.f32 	%f186, %f179, %f182;
	fma.rn.f32 	%f187, %f180, %f181, %f186;
	add.f32 	%f202, %f202, %f185;
	add.f32 	%f203, %f203, %f187;
$L__BB7_13:
	mad.lo.s32 	%r37, %r18, %r28, %r1;
	cvta.to.global.u64 	%rd49, %rd6;
	mul.wide.s32 	%rd50, %r37, 8;
	add.s64 	%rd51, %rd49, %rd50;
	st.global.v2.f32 	[%rd51], {%f202, %f203};
$L__BB7_14:
	ret;

}
	// .globl	_Z20complex_matrix_mult2PK6float2S1_PS_iii
.visible .entry _Z20complex_matrix_mult2PK6float2S1_PS_iii(
	.param .u64 .ptr .align 1 _Z20complex_matrix_mult2PK6float2S1_PS_iii_param_0,
	.param .u64 .ptr .align 1 _Z20complex_matrix_mult2PK6float2S1_PS_iii_param_1,
	.param .u64 .ptr .align 1 _Z20complex_matrix_mult2PK6float2S1_PS_iii_param_2,
	.param .u32 _Z20complex_matrix_mult2PK6float2S1_PS_iii_param_3,
	.param .u32 _Z20complex_matrix_mult2PK6float2S1_PS_iii_param_4,
	.param .u32 _Z20complex_matrix_mult2PK6float2S1_PS_iii_param_5
)
{
	.reg .pred 	%p<14>;
	.reg .b32 	%r<43>;
	.reg .b32 	%f<204>;
	.reg .b64 	%rd<53>;

	ld.param.u64 	%rd7, [_Z20complex_matrix_mult2PK6float2S1_PS_iii_param_0];
	ld.param.u64 	%rd8, [_Z20complex_matrix_mult2PK6float2S1_PS_iii_param_1];
	ld.param.u64 	%rd6, [_Z20complex_matrix_mult2PK6float2S1_PS_iii_param_2];
	ld.param.u32 	%r18, [_Z20complex_matrix_mult2PK6float2S1_PS_iii_param_3];
	ld.param.u32 	%r19, [_Z20complex_matrix_mult2PK6float2S1_PS_iii_param_4];
	ld.param.u32 	%r20, [_Z20complex_matrix_mult2PK6float2S1_PS_iii_param_5];
	cvta.to.global.u64 	%rd1, %rd8;
	cvta.to.global.u64 	%rd2, %rd7;
	mov.u32 	%r22, %tid.x;
	mov.u32 	%r23, %ntid.x;
	mov.u32 	%r24, %ctaid.x;
	mad.lo.s32 	%r1, %r23, %r24, %r22;
	mov.u32 	%r25, %tid.y;
	mov.u32 	%r26, %ntid.y;
	mov.u32 	%r27, %ctaid.y;
	mad.lo.s32 	%r28, %r26, %r27, %r25;
	setp.ge.s32 	%p1, %r1, %r18;
	setp.ge.s32 	%p2, %r28, %r20;
	or.pred  	%p3, %p1, %p2;
	@%p3 bra 	$L__BB8_15;
	setp.lt.s32 	%p4, %r19, 1;
	mov.f32 	%f202, 0f00000000;
	mov.f32 	%f203, %f202;
	@%p4 bra 	$L__BB8_13;
	mul.lo.s32 	%r3, %r19, %r28;
	and.b32  	%r4, %r19, 7;
	setp.lt.u32 	%p5, %r19, 8;
	mov.f32 	%f203, 0f00000000;
	mov.b32 	%r41, 0;
	mov.f32 	%f202, %f203;
	@%p5 bra 	$L__BB8_5;
	and.b32  	%r41, %r19, 2147483640;
	neg.s32 	%r39, %r41;
	shl.b32 	%r7, %r18, 3;
	mul.wide.u32 	%rd9, %r3, 8;
	add.s64 	%rd10, %rd9, %rd1;
	add.s64 	%rd52, %rd10, 32;
	mov.f32 	%f203, 0f00000000;
	mul.wide.s32 	%rd13, %r18, 8;
	mov.u32 	%r38, %r1;
$L__BB8_4:
	.pragma "nounroll";
	mul.wide.s32 	%rd11, %r38, 8;
	add.s64 	%rd12, %rd2, %rd11;
	ld.global.v2.f32 	{%f29, %f30}, [%rd12];
	ld.global.v2.f32 	{%f31, %f32}, [%rd52+-32];
	mul.f32 	%f33, %f29, %f31;
	mul.f32 	%f34, %f30, %f32;
	sub.f32 	%f35, %f33, %f34;
	mul.f32 	%f36, %f29, %f32;
	fma.rn.f32 	%f37, %f30, %f31, %f36;
	add.f32 	%f38, %f202, %f35;
	add.f32 	%f39, %f203, %f37;
	add.s64 	%rd14, %rd12, %rd13;
	ld.global.v2.f32 	{%f40, %f41}, [%rd14];
	ld.global.v2.f32 	{%f42, %f43}, [%rd52+-24];
	mul.f32 	%f44, %f40, %f42;
	mul.f32 	%f45, %f41, %f43;
	sub.f32 	%f46, %f44, %f45;
	mul.f32 	%f47, %f40, %f43;
	fma.rn.f32 	%f48, %f41, %f42, %f47;
	add.f32 	%f49, %f38, %f46;
	add.f32 	%f50, %f39, %f48;
	add.s64 	%rd15, %rd14, %rd13;
	ld.global.v2.f32 	{%f51, %f52}, [%rd15];
	ld.global.v2.f32 	{%f53, %f54}, [%rd52+-16];
	mul.f32 	%f55, %f51, %f53;
	mul.f32 	%f56, %f52, %f54;
	sub.f32 	%f57, %f55, %f56;
	mul.f32 	%f58, %f51, %f54;
	fma.rn.f32 	%f59, %f52, %f53, %f58;
	add.f32 	%f60, %f49, %f57;
	add.f32 	%f61, %f50, %f59;
	add.s64 	%rd16, %rd15, %rd13;
	ld.global.v2.f32 	{%f62, %f63}, [%rd16];
	ld.global.v2.f32 	{%f64, %f65}, [%rd52+-8];
	mul.f32 	%f66, %f62, %f64;
	mul.f32 	%f67, %f63, %f65;
	sub.f32 	%f68, %f66, %f67;
	mul.f32 	%f69, %f62, %f65;
	fma.rn.f32 	%f70, %f63, %f64, %f69;
	add.f32 	%f71, %f60, %f68;
	add.f32 	%f72, %f61, %f70;
	add.s64 	%rd17, %rd16, %rd13;
	ld.global.v2.f32 	{%f73, %f74}, [%rd17];
	ld.global.v2.f32 	{%f75, %f76}, [%rd52];
	mul.f32 	%f77, %f73, %f75;
	mul.f32 	%f78, %f74, %f76;
	sub.f32 	%f79, %f77, %f78;
	mul.f32 	%f80, %f73, %f76;
	fma.rn.f32 	%f81, %f74, %f75, %f80;
	add.f32 	%f82, %f71, %f79;
	add.f32 	%f83, %f72, %f81;
	add.s64 	%rd18, %rd17, %rd13;
	ld.global.v2.f32 	{%f84, %f85}, [%rd18];
	ld.global.v2.f32 	{%f86, %f87}, [%rd52+8];
	mul.f32 	%f88, %f84, %f86;
	mul.f32 	%f89, %f85, %f87;
	sub.f32 	%f90, %f88, %f89;
	mul.f32 	%f91, %f84, %f87;
	fma.rn.f32 	%f92, %f85, %f86, %f91;
	add.f32 	%f93, %f82, %f90;
	add.f32 	%f94, %f83, %f92;
	add.s64 	%rd19, %rd18, %rd13;
	ld.global.v2.f32 	{%f95, %f96}, [%rd19];
	ld.global.v2.f32 	{%f97, %f98}, [%rd52+16];
	mul.f32 	%f99, %f95, %f97;
	mul.f32 	%f100, %f96, %f98;
	sub.f32 	%f101, %f99, %f100;
	mul.f32 	%f102, %f95, %f98;
	fma.rn.f32 	%f103, %f96, %f97, %f102;
	add.f32 	%f104, %f93, %f101;
	add.f32 	%f105, %f94, %f103;
	add.s64 	%rd20, %rd19, %rd13;
	ld.global.v2.f32 	{%f106, %f107}, [%rd20];
	ld.global.v2.f32 	{%f108, %f109}, [%rd52+24];
	mul.f32 	%f110, %f106, %f108;
	mul.f32 	%f111, %f107, %f109;
	sub.f32 	%f112, %f110, %f111;
	mul.f32 	%f113, %f106, %f109;
	fma.rn.f32 	%f114, %f107, %f108, %f113;
	add.f32 	%f202, %f104, %f112;
	add.f32 	%f203, %f105, %f114;
	add.s32 	%r39, %r39, 8;
	add.s32 	%r38, %r38, %r7;
	add.s64 	%rd52, %rd52, 64;
	setp.ne.s32 	%p6, %r39, 0;
	@%p6 bra 	$L__BB8_4;
$L__BB8_5:
	setp.eq.s32 	%p7, %r4, 0;
	@%p7 bra 	$L__BB8_13;
	and.b32  	%r13, %r19, 3;
	setp.lt.u32 	%p8, %r4, 4;
	@%p8 bra 	$L__BB8_8;
	mad.lo.s32 	%r30, %r41, %r18, %r1;
	mul.wide.s32 	%rd21, %r30, 8;
	add.s64 	%rd22, %rd2, %rd21;
	ld.global.v2.f32 	{%f116, %f117}, [%rd22];
	add.s32 	%r31, %r41, %r3;
	mul.wide.u32 	%rd23, %r31, 8;
	add.s64 	%rd24, %rd1, %rd23;
	ld.global.v2.f32 	{%f118, %f119}, [%rd24];
	mul.f32 	%f120, %f116, %f118;
	mul.f32 	%f121, %f117, %f119;
	sub.f32 	%f122, %f120, %f121;
	mul.f32 	%f123, %f116, %f119;
	fma.rn.f32 	%f124, %f117, %f118, %f123;
	add.f32 	%f125, %f202, %f122;
	add.f32 	%f126, %f203, %f124;
	mul.wide.s32 	%rd25, %r18, 8;
	add.s64 	%rd26, %rd22, %rd25;
	ld.global.v2.f32 	{%f127, %f128}, [%rd26];
	cvt.u64.u32 	%rd27, %r3;
	cvt.u64.u32 	%rd28, %r41;
	add.s64 	%rd29, %rd28, %rd27;
	shl.b64 	%rd30, %rd29, 3;
	add.s64 	%rd31, %rd1, %rd30;
	ld.global.v2.f32 	{%f129, %f130}, [%rd31+8];
	mul.f32 	%f131, %f127, %f129;
	mul.f32 	%f132, %f128, %f130;
	sub.f32 	%f133, %f131, %f132;
	mul.f32 	%f134, %f127, %f130;
	fma.rn.f32 	%f135, %f128, %f129, %f134;
	add.f32 	%f136, %f125, %f133;
	add.f32 	%f137, %f126, %f135;
	add.s64 	%rd32, %rd26, %rd25;
	ld.global.v2.f32 	{%f138, %f139}, [%rd32];
	ld.global.v2.f32 	{%f140, %f141}, [%rd31+16];
	mul.f32 	%f142, %f138, %f140;
	mul.f32 	%f143, %f139, %f141;
	sub.f32 	%f144, %f142, %f143;
	mul.f32 	%f145, %f138, %f141;
	fma.rn.f32 	%f146, %f139, %f140, %f145;
	add.f32 	%f147, %f136, %f144;
	add.f32 	%f148, %f137, %f146;
	add.s64 	%rd33, %rd32, %rd25;
	ld.global.v2.f32 	{%f149, %f150}, [%rd33];
	ld.global.v2.f32 	{%f151, %f152}, [%rd31+24];
	mul.f32 	%f153, %f149, %f151;
	mul.f32 	%f154, %f150, %f152;
	sub.f32 	%f155, %f153, %f154;
	mul.f32 	%f156, %f149, %f152;
	fma.rn.f32 	%f157, %f150, %f151, %f156;
	add.f32 	%f202, %f147, %f155;
	add.f32 	%f203, %f148, %f157;
	add.s32 	%r41, %r41, 4;
$L__BB8_8:
	setp.eq.s32 	%p9, %r13, 0;
	@%p9 bra 	$L__BB8_13;
	setp.eq.s32 	%p10, %r13, 1;
	@%p10 bra 	$L__BB8_11;
	mad.lo.s32 	%r32, %r41, %r18, %r1;
	mul.wide.s32 	%rd34, %r32, 8;
	add.s64 	%rd35, %rd2, %rd34;
	ld.global.v2.f32 	{%f159, %f160}, [%rd35];
	add.s32 	%r33, %r41, %r3;
	mul.wide.u32 	%rd36, %r33, 8;
	add.s64 	%rd37, %rd1, %rd36;
	ld.global.v2.f32 	{%f161, %f162}, [%rd37];
	mul.f32 	%f163, %f159, %f161;
	mul.f32 	%f164, %f160, %f162;
	sub.f32 	%f165, %f163, %f164;
	mul.f32 	%f166, %f159, %f162;
	fma.rn.f32 	%f167, %f160, %f161, %f166;
	add.f32 	%f168, %f202, %f165;
	add.f32 	%f169, %f203, %f167;
	mul.wide.s32 	%rd38, %r18, 8;
	add.s64 	%rd39, %rd35, %rd38;
	ld.global.v2.f32 	{%f170, %f171}, [%rd39];
	cvt.u64.u32 	%rd40, %r3;
	cvt.u64.u32 	%rd41, %r41;
	add.s64 	%rd42, %rd41, %rd40;
	shl.b64 	%rd43, %rd42, 3;
	add.s64 	%rd44, %rd1, %rd43;
	ld.global.v2.f32 	{%f172, %f173}, [%rd44+8];
	mul.f32 	%f174, %f170, %f172;
	mul.f32 	%f175, %f171, %f173;
	sub.f32 	%f176, %f174, %f175;
	mul.f32 	%f177, %f170, %f173;
	fma.rn.f32 	%f178, %f171, %f172, %f177;
	add.f32 	%f202, %f168, %f176;
	add.f32 	%f203, %f169, %f178;
	add.s32 	%r41, %r41, 2;
$L__BB8_11:
	and.b32  	%r34, %r19, 1;
	setp.eq.b32 	%p11, %r34, 1;
	not.pred 	%p12, %p11;
	@%p12 bra 	$L__BB8_13;
	mad.lo.s32 	%r35, %r41, %r18, %r1;
	mul.wide.s32 	%rd45, %r35, 8;
	add.s64 	%rd46, %rd2, %rd45;
	ld.global.v2.f32 	{%f179, %f180}, [%rd46];
	add.s32 	%r36, %r41, %r3;
	mul.wide.u32 	%rd47, %r36, 8;
	add.s64 	%rd48, %rd1, %rd47;
	ld.global.v2.f32 	{%f181, %f182}, [%rd48];
	mul.f32 	%f183, %f179, %f181;
	mul.f32 	%f184, %f180, %f182;
	sub.f32 	%f185, %f183, %f184;
	mul.f32 	%f186, %f179, %f182;
	fma.rn.f32 	%f187, %f180, %f181, %f186;
	add.f32 	%f202, %f202, %f185;
	add.f32 	%f203, %f203, %f187;
$L__BB8_13:
	setp.lt.s32 	%p13, %r1, %r28;
	@%p13 bra 	$L__BB8_15;
	mad.lo.s32 	%r37, %r18, %r28, %r1;
	cvta.to.global.u64 	%rd49, %rd6;
	mul.wide.s32 	%rd50, %r37, 8;
	add.s64 	%rd51, %rd49, %rd50;
	st.global.v2.f32 	[%rd51], {%f202, %f203};
$L__BB8_15:
	ret;

}
	// .globl	_Z30row_by_row_complex_matrix_multPK6float2PS_ii
.visible .entry _Z30row_by_row_complex_matrix_multPK6float2PS_ii(
	.param .u64 .ptr .align 1 _Z30row_by_row_complex_matrix_multPK6float2PS_ii_param_0,
	.param .u64 .ptr .align 1 _Z30row_by_row_complex_matrix_multPK6float2PS_ii_param_1,
	.param .u32 _Z30row_by_row_complex_matrix_multPK6float2PS_ii_param_2,
	.param .u32 _Z30row_by_row_complex_matrix_multPK6float2PS_ii_param_3
)
{
	.local .align 16 .b8 	__local_depot9[64];
	.reg .b64 	%SP;
	.reg .b64 	%SPL;
	.reg .pred 	%p<11>;
	.reg .b32 	%r<101>;
	.reg .b32 	%f<127>;
	.reg .b64 	%rd<68>;
	.reg .b64 	%fd<45>;

	mov.u64 	%SPL, __local_depot9;
	cvta.local.u64 	%SP, %SPL;
	ld.param.u64 	%rd10, [_Z30row_by_row_complex_matrix_multPK6float2PS_ii_param_0];
	ld.param.u32 	%r44, [_Z30row_by_row_complex_matrix_multPK6float2PS_ii_param_2];
	ld.param.u32 	%r43, [_Z30row_by_row_complex_matrix_multPK6float2PS_ii_param_3];
	cvta.to.global.u64 	%rd1, %rd10;
	add.u64 	%rd11, %SP, 0;
	add.u64 	%rd2, %SPL, 0;
	mov.u32 	%r45, %tid.x;
	mov.u32 	%r46, %ntid.x;
	mov.u32 	%r47, %ctaid.x;
	mad.lo.s32 	%r1, %r46, %r47, %r45;
	mov.u32 	%r2, %tid.y;
	mov.u32 	%r48, %ntid.y;
	mov.u32 	%r49, %ctaid.y;
	mul.lo.s32 	%r3, %r48, %r49;
	add.s32 	%r50, %r3, %r2;
	max.s32 	%r51, %r1, %r50;
	setp.ge.s32 	%p1, %r51, %r44;
	@%p1 bra 	$L__BB9_11;
	setp.ne.s32 	%p2, %r1, %r43;
	setp.ne.s32 	%p3, %r50, %r43;
	and.pred  	%p4, %p2, %p3;
	@%p4 bra 	$L__BB9_11;
	st.local.v2.u32 	[%rd2], {%r1, %r50};
	mov.u64 	%rd12, $str$1;
	cvta.global.u64 	%rd13, %rd12;
	{ // callseq 1, 0
	.param .b64 param0;
	st.param.b64 	[param0], %rd13;
	.param .b64 param1;
	st.param.b64 	[param1], %rd11;
	.param .b32 retval0;
	call.uni (retval0), 
	vprintf, 
	(
	param0, 
	param1
	);
	ld.param.b32 	%r53, [retval0];
	} // callseq 1
	mul.lo.s32 	%r9, %r44, %r50;
	and.b32  	%r10, %r44, 3;
	setp.lt.u32 	%p5, %r44, 4;
	mov.f32 	%f118, 0f00000000;
	mov.b32 	%r100, 0;
	mov.f32 	%f117, %f118;
	@%p5 bra 	$L__BB9_5;
	and.b32  	%r100, %r44, 2147483644;
	neg.s32 	%r98, %r100;
	mul.wide.s32 	%rd3, %r44, 24;
	mul.wide.s32 	%rd4, %r44, 16;
	mul.wide.u32 	%rd15, %r9, 8;
	add.s64 	%rd16, %rd15, %rd1;
	add.s64 	%rd67, %rd16, 16;
	add.s32 	%r96, %r43, %r44;
	shl.b32 	%r55, %r44, 1;
	add.s32 	%r95, %r43, %r55;
	mul.lo.s32 	%r56, %r44, 3;
	add.s32 	%r94, %r43, %r56;
	add.s32 	%r57, %r2, %r44;
	add.s32 	%r92, %r57, %r3;
	add.s32 	%r91, %r50, %r55;
	add.s32 	%r90, %r50, %r56;
	mul.wide.s32 	%rd6, %r44, 8;
	mov.f32 	%f118, 0f00000000;
	mov.u32 	%r89, %r50;
	mov.u32 	%r93, %r43;
	mov.u32 	%r97, %r1;
$L__BB9_4:
	.pragma "nounroll";
	mul.wide.s32 	%rd17, %r97, 8;
	add.s64 	%rd18, %rd1, %rd17;
	ld.global.v2.f32 	{%f22, %f23}, [%rd18];
	mul.wide.u32 	%rd19, %r89, 8;
	add.s64 	%rd20, %rd1, %rd19;
	ld.global.v2.f32 	{%f24, %f25}, [%rd20];
	neg.f32 	%f26, %f25;
	cvt.f64.f32 	%fd1, %f24;
	cvt.f64.f32 	%fd2, %f26;
	cvt.f64.f32 	%fd3, %f22;
	cvt.f64.f32 	%fd4, %f23;
	ld.global.v2.f32 	{%f27, %f28}, [%rd67+-16];
	cvt.f64.f32 	%fd5, %f27;
	cvt.f64.f32 	%fd6, %f28;
	st.local.v4.u32 	[%rd2], {%r1, %r50, %r89, %r93};
	st.local.v2.f64 	[%rd2+16], {%fd1, %fd2};
	st.local.v2.f64 	[%rd2+32], {%fd3, %fd4};
	st.local.v2.f64 	[%rd2+48], {%fd5, %fd6};
	mov.u64 	%rd21, $str$2;
	cvta.global.u64 	%rd22, %rd21;
	add.u64 	%rd23, %SP, 0;
	{ // callseq 2, 0
	.param .b64 param0;
	st.param.b64 	[param0], %rd22;
	.param .b64 param1;
	st.param.b64 	[param1], %rd23;
	.param .b32 retval0;
	call.uni (retval0), 
	vprintf, 
	(
	param0, 
	param1
	);
	ld.param.b32 	%r58, [retval0];
	} // callseq 2
	mul.f32 	%f29, %f23, %f25;
	fma.rn.f32 	%f30, %f22, %f24, %f29;
	mul.f32 	%f31, %f23, %f24;
	mul.f32 	%f32, %f22, %f25;
	sub.f32 	%f33, %f31, %f32;
	add.f32 	%f34, %f117, %f30;
	add.f32 	%f35, %f118, %f33;
	add.s64 	%rd24, %rd18, %rd6;
	ld.global.v2.f32 	{%f36, %f37}, [%rd24];
	mul.wide.u32 	%rd25, %r92, 8;
	add.s64 	%rd26, %rd1, %rd25;
	ld.global.v2.f32 	{%f38, %f39}, [%rd26];
	neg.f32 	%f40, %f39;
	cvt.f64.f32 	%fd7, %f38;
	cvt.f64.f32 	%fd8, %f40;
	cvt.f64.f32 	%fd9, %f36;
	cvt.f64.f32 	%fd10, %f37;
	ld.global.v2.f32 	{%f41, %f42}, [%rd67+-8];
	cvt.f64.f32 	%fd11, %f41;
	cvt.f64.f32 	%fd12, %f42;
	st.local.v4.u32 	[%rd2], {%r1, %r50, %r92, %r96};
	st.local.v2.f64 	[%rd2+16], {%fd7, %fd8};
	st.local.v2.f64 	[%rd2+32], {%fd9, %fd10};
	st.local.v2.f64 	[%rd2+48], {%fd11, %fd12};
	{ // callseq 3, 0
	.param .b64 param0;
	st.param.b64 	[param0], %rd22;
	.param .b64 param1;
	st.param.b64 	[param1], %rd23;
	.param .b32 retval0;
	call.uni (retval0), 
	vprintf, 
	(
	param0, 
	param1
	);
	ld.param.b32 	%r60, [retval0];
	} // callseq 3
	mul.f32 	%f43, %f37, %f39;
	fma.rn.f32 	%f44, %f36, %f38, %f43;
	mul.f32 	%f45, %f37, %f38;
	mul.f32 	%f46, %f36, %f39;
	sub.f32 	%f47, %f45, %f46;
	add.f32 	%f48, %f34, %f44;
	add.f32 	%f49, %f35, %f47;
	add.s64 	%rd27, %rd18, %rd4;
	ld.global.v2.f32 	{%f50, %f51}, [%rd27];
	mul.wide.u32 	%rd28, %r91, 8;
	add.s64 	%rd29, %rd1, %rd28;
	ld.global.v2.f32 	{%f52, %f53}, [%rd29];
	neg.f32 	%f54, %f53;
	cvt.f64.f32 	%fd13, %f52;
	cvt.f64.f32 	%fd14, %f54;
	cvt.f64.f32 	%fd15, %f50;
	cvt.f64.f32 	%fd16, %f51;
	ld.global.v2.f32 	{%f55, %f56}, [%rd67];
	cvt.f64.f32 	%fd17, %f55;
	cvt.f64.f32 	%fd18, %f56;
	st.local.v4.u32 	[%rd2], {%r1, %r50, %r91, %r95};
	st.local.v2.f64 	[%rd2+16], {%fd13, %fd14};
	st.local.v2.f64 	[%rd2+32], {%fd15, %fd16};
	st.local.v2.f64 	[%rd2+48], {%fd17, %fd18};
	{ // callseq 4, 0
	.param .b64 param0;
	st.param.b64 	[param0], %rd22;
	.param .b64 param1;
	st.param.b64 	[param1], %rd23;
	.param .b32 retval0;
	call.uni (retval0), 
	vprintf, 
	(
	param0, 
	param1
	);
	ld.param.b32 	%r62, [retval0];
	} // callseq 4
	mul.f32 	%f57, %f51, %f53;
	fma.rn.f32 	%f58, %f50, %f52, %f57;
	mul.f32 	%f59, %f51, %f52;
	mul.f32 	%f60, %f50, %f53;
	sub.f32 	%f61, %f59, %f60;
	add.f32 	%f62, %f48, %f58;
	add.f32 	%f63, %f49, %f61;
	add.s64 	%rd30, %rd18, %rd3;
	ld.global.v2.f32 	{%f64, %f65}, [%rd30];
	mul.wide.u32 	%rd31, %r90, 8;
	add.s64 	%rd32, %rd1, %rd31;
	ld.global.v2.f32 	{%f66, %f67}, [%rd32];
	neg.f32 	%f68, %f67;
	cvt.f64.f32 	%fd19, %f66;
	cvt.f64.f32 	%fd20, %f68;
	cvt.f64.f32 	%fd21, %f64;
	cvt.f64.f32 	%fd22, %f65;
	ld.global.v2.f32 	{%f69, %f70}, [%rd67+8];
	cvt.f64.f32 	%fd23, %f69;
	cvt.f64.f32 	%fd24, %f70;
	st.local.v4.u32 	[%rd2], {%r1, %r50, %r90, %r94};
	st.local.v2.f64 	[%rd2+16], {%fd19, %fd20};
	st.local.v2.f64 	[%rd2+32], {%fd21, %fd22};
	st.local.v2.f64 	[%rd2+48], {%fd23, %fd24};
	{ // callseq 5, 0
	.param .b64 param0;
	st.param.b64 	[param0], %rd22;
	.param .b64 param1;
	st.param.b64 	[param1], %rd23;
	.param .b32 retval0;
	call.uni (retval0), 
	vprintf, 
	(
	param0, 
	param1
	);
	ld.param.b32 	%r64, [retval0];
	} // callseq 5
	mul.f32 	%f71, %f65, %f67;
	fma.rn.f32 	%f72, %f64, %f66, %f71;
	mul.f32 	%f73, %f65, %f66;
	mul.f32 	%f74, %f64, %f67;
	sub.f32 	%f75, %f73, %f74;
	add.f32 	%f117, %f62, %f72;
	add.f32 	%f118, %f63, %f75;
	add.s32 	%r98, %r98, 4;
	shl.b32 	%r66, %r44, 2;
	add.s32 	%r97, %r97, %r66;
	add.s64 	%rd67, %rd67, 32;
	add.s32 	%r96, %r96, %r66;
	add.s32 	%r95, %r95, %r66;
	add.s32 	%r94, %r94, %r66;
	add.s32 	%r93, %r93, %r66;
	add.s32 	%r92, %r92, %r66;
	add.s32 	%r91, %r91, %r66;
	add.s32 	%r90, %r90, %r66;
	add.s32 	%r89, %r89, %r66;
	setp.ne.s32 	%p6, %r98, 0;
	@%p6 bra 	$L__BB9_4;
$L__BB9_5:
	setp.eq.s32 	%p7, %r10, 0;
	@%p7 bra 	$L__BB9_10;
	setp.eq.s32 	%p8, %r10, 1;
	@%p8 bra 	$L__BB9_8;
	mul.lo.s32 	%r67, %r100, %r44;
	add.s32 	%r68, %r67, %r1;
	mul.wide.s32 	%rd33, %r68, 8;
	add.s64 	%rd34, %rd1, %rd33;
	ld.global.v2.f32 	{%f77, %f78}, [%rd34];
	add.s32 	%r69, %r67, %r50;
	mul.wide.u32 	%rd35, %r69, 8;
	add.s64 	%rd36, %rd1, %rd35;
	ld.global.v2.f32 	{%f79, %f80}, [%rd36];
	neg.f32 	%f81, %f80;
	add.s32 	%r70, %r67, %r43;
	cvt.f64.f32 	%fd25, %f79;
	cvt.f64.f32 	%fd26, %f81;
	cvt.f64.f32 	%fd27, %f77;
	cvt.f64.f32 	%fd28, %f78;
	add.s32 	%r71, %r100, %r9;
	mul.wide.u32 	%rd37, %r71, 8;
	add.s64 	%rd38, %rd1, %rd37;
	ld.global.v2.f32 	{%f82, %f83}, [%rd38];
	cvt.f64.f32 	%fd29, %f82;
	cvt.f64.f32 	%fd30, %f83;
	st.local.v4.u32 	[%rd2], {%r1, %r50, %r69, %r70};
	st.local.v2.f64 	[%rd2+16], {%fd25, %fd26};
	st.local.v2.f64 	[%rd2+32], {%fd27, %fd28};
	st.local.v2.f64 	[%rd2+48], {%fd29, %fd30};
	mov.u64 	%rd39, $str$2;
	cvta.global.u64 	%rd40, %rd39;
	add.u64 	%rd41, %SP, 0;
	{ // callseq 6, 0
	.param .b64 param0;
	st.param.b64 	[param0], %rd40;
	.param .b64 param1;
	st.param.b64 	[param1], %rd41;
	.param .b32 retval0;
	call.uni (retval0), 
	vprintf, 
	(
	param0, 
	param1
	);
	ld.param.b32 	%r72, [retval0];
	} // callseq 6
	mul.f32 	%f84, %f78, %f80;
	fma.rn.f32 	%f85, %f77, %f79, %f84;
	mul.f32 	%f86, %f78, %f79;
	mul.f32 	%f87, %f77, %f80;
	sub.f32 	%f88, %f86, %f87;
	add.f32 	%f89, %f117, %f85;
	add.f32 	%f90, %f118, %f88;
	mul.wide.s32 	%rd42, %r44, 8;
	add.s64 	%rd43, %rd34, %rd42;
	ld.global.v2.f32 	{%f91, %f92}, [%rd43];
	add.s32 	%r74, %r69, %r44;
	mul.wide.u32 	%rd44, %r74, 8;
	add.s64 	%rd45, %rd1, %rd44;
	ld.global.v2.f32 	{%f93, %f94}, [%rd45];
	neg.f32 	%f95, %f94;
	add.s32 	%r75, %r70, %r44;
	cvt.f64.f32 	%fd31, %f93;
	cvt.f64.f32 	%fd32, %f95;
	cvt.f64.f32 	%fd33, %f91;
	cvt.f64.f32 	%fd34, %f92;
	cvt.u64.u32 	%rd46, %r9;
	cvt.u64.u32 	%rd47, %r100;
	add.s64 	%rd48, %rd47, %rd46;
	shl.b64 	%rd49, %rd48, 3;
	add.s64 	%rd50, %rd1, %rd49;
	ld.global.v2.f32 	{%f96, %f97}, [%rd50+8];
	cvt.f64.f32 	%fd35, %f96;
	cvt.f64.f32 	%fd36, %f97;
	st.local.v4.u32 	[%rd2], {%r1, %r50, %r74, %r75};
	st.local.v2.f64 	[%rd2+16], {%fd31, %fd32};
	st.local.v2.f64 	[%rd2+32], {%fd33, %fd34};
	st.local.v2.f64 	[%rd2+48], {%fd35, %fd36};
	{ // callseq 7, 0
	.param .b64 param0;
	st.param.b64 	[param0], %rd40;
	.param .b64 param1;
	st.param.b64 	[param1], %rd41;
	.param .b32 retval0;
	call.uni (retval0), 
	vprintf, 
	(
	param0, 
	param1
	);
	ld.param.b32 	%r76, [retval0];
	} // callseq 7
	mul.f32 	%f98, %f92, %f94;
	fma.rn.f32 	%f99, %f91, %f93, %f98;
	mul.f32 	%f100, %f92, %f93;
	mul.f32 	%f101, %f91, %f94;
	sub.f32 	%f102, %f100, %f101;
	add.f32 	%f117, %f89, %f99;
	add.f32 	%f118, %f90, %f102;
	add.s32 	%r100, %r100, 2;
$L__BB9_8:
	and.b32  	%r78, %r44, 1;
	setp.eq.b32 	%p9, %r78, 1;
	not.pred 	%p10, %p9;
	@%p10 bra 	$L__BB9_10;
	mul.lo.s32 	%r79, %r100, %r44;
	add.s32 	%r80, %r79, %r1;
	mul.wide.s32 	%rd51, %r80, 8;
	add.s64 	%rd52, %rd1, %rd51;
	ld.global.v2.f32 	{%f103, %f104}, [%rd52];
	add.s32 	%r81, %r79, %r50;
	mul.wide.u32 	%rd53, %r81, 8;
	add.s64 	%rd54, %rd1, %rd53;
	ld.global.v2.f32 	{%f105, %f106}, [%rd54];
	neg.f32 	%f107, %f106;
	add.s32 	%r82, %r79, %r43;
	cvt.f64.f32 	%fd37, %f105;
	cvt.f64.f32 	%fd38, %f107;
	cvt.f64.f32 	%fd39, %f103;
	cvt.f64.f32 	%fd40, %f104;
	add.s32 	%r83, %r100, %r9;
	mul.wide.u32 	%rd55, %r83, 8;
	add.s64 	%rd56, %rd1, %rd55;
	ld.global.v2.f32 	{%f108, %f109}, [%rd56];
	cvt.f64.f32 	%fd41, %f108;
	cvt.f64.f32 	%fd42, %f109;
	st.local.v4.u32 	[%rd2], {%r1, %r50, %r81, %r82};
	st.local.v2.f64 	[%rd2+16], {%fd37, %fd38};
	st.local.v2.f64 	[%rd2+32], {%fd39, %fd40};
	st.local.v2.f64 	[%rd2+48], {%fd41, %fd42};
	mov.u64 	%rd57, $str$2;
	cvta.global.u64 	%rd58, %rd57;
	add.u64 	%rd59, %SP, 0;
	{ // callseq 8, 0
	.param .b64 param0;
	st.param.b64 	[param0], %rd58;
	.param .b64 param1;
	st.param.b64 	[param1], %rd59;
	.param .b32 retval0;
	call.uni (retval0), 
	vprintf, 
	(
	param0, 
	param1
	);
	ld.param.b32 	%r84, [retval0];
	} // callseq 8
	mul.f32 	%f110, %f104, %f106;
	fma.rn.f32 	%f111, %f103, %f105, %f110;
	mul.f32 	%f112, %f104, %f105;
	mul.f32 	%f113, %f103, %f106;
	sub.f32 	%f114, %f112, %f113;
	add.f32 	%f117, %f117, %f111;
	add.f32 	%f118, %f118, %f114;
$L__BB9_10:
	ld.param.u64 	%rd66, [_Z30row_by_row_complex_matrix_multPK6float2PS_ii_param_1];
	add.s32 	%r86, %r9, %r1;
	cvta.to.global.u64 	%rd60, %rd66;
	mul.wide.s32 	%rd61, %r86, 8;
	add.s64 	%rd62, %rd60, %rd61;
	st.global.v2.f32 	[%rd62], {%f117, %f118};
	cvt.f64.f32 	%fd43, %f117;
	cvt.f64.f32 	%fd44, %f118;
	st.local.v2.u32 	[%rd2], {%r1, %r50};
	st.local.f64 	[%rd2+8], %fd43;
	st.local.f64 	[%rd2+16], %fd44;
	mov.u64 	%rd63, $str$3;
	cvta.global.u64 	%rd64, %rd63;
	add.u64 	%rd65, %SP, 0;
	{ // callseq 9, 0
	.param .b64 param0;
	st.param.b64 	[param0], %rd64;
	.param .b64 param1;
	st.param.b64 	[param1], %rd65;
	.param .b32 retval0;
	call.uni (retval0), 
	vprintf, 
	(
	param0, 
	param1
	);
	ld.param.b32 	%r87, [retval0];
	} // callseq 9
$L__BB9_11:
	ret;

}


// ===== COMPILED SASS (sm_100) =====

	.target	sm_100

	.elftype	@"ET_EXEC"


//--------------------- .note.nv.tkinfo           --------------------------
	.section	.note.nv.tkinfo,"",@"SHT_NOTE"
	.sectionflags	@"SHF_NOTE_NV_TKINFO"
	.tkinfo
        /*0018*/ 	.word	0x00000002
        /*0030*/ 	.string	""
        /*0030*/ 	.string	"ptxas"
        /*0030*/ 	.string	"Cuda compilation tools, release 13.0, V13.0.88"
        /*0030*/ 	.string	"Build cuda_13.0.r13.0/compiler.36424714_0"
        /*0030*/ 	.string	"-arch sm_100 -m 64 "



//--------------------- .note.nv.cuinfo           --------------------------
	.section	.note.nv.cuinfo,"",@"SHT_NOTE"
	.sectionflags	@"SHF_NOTE_NV_CUINFO"
        /*0018*/ 	.short	0x0002
        /*001a*/ 	.short	0x0064
        /*001c*/ 	.short	0x0082
	.zero		2


//--------------------- .nv.info                  --------------------------
	.section	.nv.info,"",@"SHT_CUDA_INFO"
	.align	4


	//----- nvinfo : EIATTR_REGCOUNT
	.align		4
        /*0000*/ 	.byte	0x04, 0x2f
        /*0002*/ 	.short	(.L_6 - .L_5)
	.align		4
.L_5:
        /*0004*/ 	.word	index@(_Z5cInv2P6float2S0_ii)
        /*0008*/ 	.word	0x00000018


	//----- nvinfo : EIATTR_FRAME_SIZE
	.align		4
.L_6:
        /*000c*/ 	.byte	0x04, 0x11
        /*000e*/ 	.short	(.L_8 - .L_7)
	.align		4
.L_7:
        /*0010*/ 	.word	index@(_Z5cInv2P6float2S0_ii)
        /*0014*/ 	.word	0x00000010


	//----- nvinfo : EIATTR_REGCOUNT
	.align		4
.L_8:
        /*0018*/ 	.byte	0x04, 0x2f
        /*001a*/ 	.short	(.L_10 - .L_9)
	.align		4
.L_9:
        /*001c*/ 	.word	index@(_Z5cInv1P6float2S0_ii)
        /*0020*/ 	.word	0x00000012


	//----- nvinfo : EIATTR_FRAME_SIZE
	.align		4
.L_10:
        /*0024*/ 	.byte	0x04, 0x11
        /*0026*/ 	.short	(.L_12 - .L_11)
	.align		4
.L_11:
        /*0028*/ 	.word	index@($__internal_3_$__cuda_sm20_rcp_rn_f32_slowpath)
        /*002c*/ 	.word	0x00000000


	//----- nvinfo : EIATTR_FRAME_SIZE
	.align		4
.L_12:
        /*0030*/ 	.byte	0x04, 0x11
        /*0032*/ 	.short	(.L_14 - .L_13)
	.align		4
.L_13:
        /*0034*/ 	.word	index@(_Z5cInv1P6float2S0_ii)
        /*0038*/ 	.word	0x00000000


	//----- nvinfo : EIATTR_REGCOUNT
	.align		4
.L_14:
        /*003c*/ 	.byte	0x04, 0x2f
        /*003e*/ 	.short	(.L_16 - .L_15)
	.align		4
.L_15:
        /*0040*/ 	.word	index@(_Z6bChol3P6float2ii)
        /*0044*/ 	.word	0x0000000e


	//----- nvinfo : EIATTR_FRAME_SIZE
	.align		4
.L_16:
        /*0048*/ 	.byte	0x04, 0x11
        /*004a*/ 	.short	(.L_18 - .L_17)
	.align		4
.L_17:
        /*004c*/ 	.word	index@(_Z6bChol3P6float2ii)
        /*0050*/ 	.word	0x00000000


	//----- nvinfo : EIATTR_REGCOUNT
	.align		4
.L_18:
        /*0054*/ 	.byte	0x04, 0x2f
        /*0056*/ 	.short	(.L_20 - .L_19)
	.align		4
.L_19:
        /*0058*/ 	.word	index@(_Z6bChol2P6float2ii)
        /*005c*/ 	.word	0x00000012


	//----- nvinfo : EIATTR_FRAME_SIZE
	.align		4
.L_20:
        /*0060*/ 	.byte	0x04, 0x11
        /*0062*/ 	.short	(.L_22 - .L_21)
	.align		4
.L_21:
        /*0064*/ 	.word	index@($__internal_2_$__cuda_sm20_rcp_rn_f32_slowpath)
        /*0068*/ 	.word	0x00000000


	//----- nvinfo : EIATTR_FRAME_SIZE
	.align		4
.L_22:
        /*006c*/ 	.byte	0x04, 0x11
        /*006e*/ 	.short	(.L_24 - .L_23)
	.align		4
.L_23:
        /*0070*/ 	.word	index@(_Z6bChol2P6float2ii)
        /*0074*/ 	.word	0x00000000


	//----- nvinfo : EIATTR_REGCOUNT
	.align		4
.L_24:
        /*0078*/ 	.byte	0x04, 0x2f
        /*007a*/ 	.short	(.L_26 - .L_25)
	.align		4
.L_25:
        /*007c*/ 	.word	index@(_Z5bCholP6float2ii)
        /*0080*/ 	.word	0x00000016


	//----- nvinfo : EIATTR_FRAME_SIZE
	.align		4
.L_26:
        /*0084*/ 	.byte	0x04, 0x11
        /*0086*/ 	.short	(.L_28 - .L_27)
	.align		4
.L_27:
        /*0088*/ 	.word	index@($__internal_1_$__cuda_sm3x_div_rn_noftz_f32_slowpath)
        /*008c*/ 	.word	0x00000020


	//----- nvinfo : EIATTR_FRAME_SIZE
	.align		4
.L_28:
        /*0090*/ 	.byte	0x04, 0x11
        /*0092*/ 	.short	(.L_30 - .L_29)
	.align		4
.L_29:
        /*0094*/ 	.word	index@($__internal_0_$__cuda_sm20_sqrt_rn_f32_slowpath)
        /*0098*/ 	.word	0x00000020


	//----- nvinfo : EIATTR_FRAME_SIZE
	.align		4
.L_30:
        /*009c*/ 	.byte	0x04, 0x11
        /*009e*/ 	.short	(.L_32 - .L_31)
	.align		4
.L_31:
        /*00a0*/ 	.word	index@(_Z5bCholP6float2ii)
        /*00a4*/ 	.word	0x00000020


	//----- nvinfo : EIATTR_REGCOUNT
	.align		4
.L_32:
        /*00a8*/ 	.byte	0x04, 0x2f
        /*00aa*/ 	.short	(.L_34 - .L_33)
	.align		4
.L_33:
        /*00ac*/ 	.word	index@(_Z19hermitian_transposePK6float2PS_ii)
        /*00b0*/ 	.word	0x0000000a


	//----- nvinfo : EIATTR_FRAME_SIZE
	.align		4
.L_34:
        /*00b4*/ 	.byte	0x04, 0x11
        /*00b6*/ 	.short	(.L_36 - .L_35)
	.align		4
.L_35:
        /*00b8*/ 	.word	index@(_Z19hermitian_transposePK6float2PS_ii)
        /*00bc*/ 	.word	0x00000000


	//----- nvinfo : EIATTR_REGCOUNT
	.align		4
.L_36:
        /*00c0*/ 	.byte	0x04, 0x2f
        /*00c2*/ 	.short	(.L_38 - .L_37)
	.align		4
.L_37:
        /*00c4*/ 	.word	index@(_Z14complex_changeP6float2i)
        /*00c8*/ 	.word	0x0000000a


	//----- nvinfo : EIATTR_FRAME_SIZE
	.align		4
.L_38:
        /*00cc*/ 	.byte	0x04, 0x11
        /*00ce*/ 	.short	(.L_40 - .L_39)
	.align		4
.L_39:
        /*00d0*/ 	.word	index@(_Z14complex_changeP6float2i)
        /*00d4*/ 	.word	0x00000000


	//----- nvinfo : EIATTR_REGCOUNT
	.align		4
.L_40:
        /*00d8*/ 	.byte	0x04, 0x2f
        /*00da*/ 	.short	(.L_42 - .L_41)
	.align		4
.L_41:
        /*00dc*/ 	.word	index@(_Z19complex_matrix_multPK6float2S1_PS_iii)
        /*00e0*/ 	.word	0x00000020


	//----- nvinfo : EIATTR_FRAME_SIZE
	.align		4
.L_42:
        /*00e4*/ 	.byte	0x04, 0x11
        /*00e6*/ 	.short	(.L_44 - .L_43)
	.align		4
.L_43:
        /*00e8*/ 	.word	index@(_Z19complex_matrix_multPK6float2S1_PS_iii)
        /*00ec*/ 	.word	0x00000000


	//----- nvinfo : EIATTR_REGCOUNT
	.align		4
.L_44:
        /*00f0*/ 	.byte	0x04, 0x2f
        /*00f2*/ 	.short	(.L_46 - .L_45)
	.align		4
.L_45:
        /*00f4*/ 	.word	index@(_Z20complex_matrix_mult2PK6float2S1_PS_iii)
        /*00f8*/ 	.word	0x00000020


	//----- nvinfo : EIATTR_FRAME_SIZE
	.align		4
.L_46:
        /*00fc*/ 	.byte	0x04, 0x11
        /*00fe*/ 	.short	(.L_48 - .L_47)
	.align		4
.L_47:
        /*0100*/ 	.word	index@(_Z20complex_matrix_mult2PK6float2S1_PS_iii)
        /*0104*/ 	.word	0x00000000


	//----- nvinfo : EIATTR_REGCOUNT
	.align		4
.L_48:
        /*0108*/ 	.byte	0x04, 0x2f
        /*010a*/ 	.short	(.L_50 - .L_49)
	.align		4
.L_49:
        /*010c*/ 	.word	index@(_Z30row_by_row_complex_matrix_multPK6float2PS_ii)
        /*0110*/ 	.word	0x00000036


	//----- nvinfo : EIATTR_FRAME_SIZE
	.align		4
.L_50:
        /*0114*/ 	.byte	0x04, 0x11
        /*0116*/ 	.short	(.L_52 - .L_51)
	.align		4
.L_51:
        /*0118*/ 	.word	index@(_Z30row_by_row_complex_matrix_multPK6float2PS_ii)
        /*011c*/ 	.word	0x00000040


	//----- nvinfo : EIATTR_MIN_STACK_SIZE
	.align		4
.L_52:
        /*0120*/ 	.byte	0x04, 0x12
        /*0122*/ 	.short	(.L_54 - .L_53)
	.align		4
.L_53:
        /*0124*/ 	.word	index@(_Z30row_by_row_complex_matrix_multPK6float2PS_ii)
        /*0128*/ 	.word	0x00000040


	//----- nvinfo : EIATTR_MIN_STACK_SIZE
	.align		4
.L_54:
        /*012c*/ 	.byte	0x04, 0x12
        /*012e*/ 	.short	(.L_56 - .L_55)
	.align		4
.L_55:
        /*0130*/ 	.word	index@(_Z20complex_matrix_mult2PK6float2S1_PS_iii)
        /*0134*/ 	.word	0x00000000


	//----- nvinfo : EIATTR_MIN_STACK_SIZE
	.align		4
.L_56:
        /*0138*/ 	.byte	0x04, 0x12
        /*013a*/ 	.short	(.L_58 - .L_57)
	.align		4
.L_57:
        /*013c*/ 	.word	index@(_Z19complex_matrix_multPK6float2S1_PS_iii)
        /*0140*/ 	.word	0x00000000


	//----- nvinfo : EIATTR_MIN_STACK_SIZE
	.align		4
.L_58:
        /*0144*/ 	.byte	0x04, 0x12
        /*0146*/ 	.short	(.L_60 - .L_59)
	.align		4
.L_59:
        /*0148*/ 	.word	index@(_Z14complex_changeP6float2i)
        /*014c*/ 	.word	0x00000000


	//----- nvinfo : EIATTR_MIN_STACK_SIZE
	.align		4
.L_60:
        /*0150*/ 	.byte	0x04, 0x12
        /*0152*/ 	.short	(.L_62 - .L_61)
	.align		4
.L_61:
        /*0154*/ 	.word	index@(_Z19hermitian_transposePK6float2PS_ii)
        /*0158*/ 	.word	0x00000000


	//----- nvinfo : EIATTR_MIN_STACK_SIZE
	.align		4
.L_62:
        /*015c*/ 	.byte	0x04, 0x12
        /*015e*/ 	.short	(.L_64 - .L_63)
	.align		4
.L_63:
        /*0160*/ 	.word	index@(_Z5bCholP6float2ii)
        /*0164*/ 	.word	0x00000020


	//----- nvinfo : EIATTR_MIN_STACK_SIZE
	.align		4
.L_64:
        /*0168*/ 	.byte	0x04, 0x12
        /*016a*/ 	.short	(.L_66 - .L_65)
	.align		4
.L_65:
        /*016c*/ 	.word	index@(_Z6bChol2P6float2ii)
        /*0170*/ 	.word	0x00000000


	//----- nvinfo : EIATTR_MIN_STACK_SIZE
	.align		4
.L_66:
        /*0174*/ 	.byte	0x04, 0x12
        /*0176*/ 	.short	(.L_68 - .L_67)
	.align		4
.L_67:
        /*0178*/ 	.word	index@(_Z6bChol3P6float2ii)
        /*017c*/ 	.word	0x00000000


	//----- nvinfo : EIATTR_MIN_STACK_SIZE
	.align		4
.L_68:
        /*0180*/ 	.byte	0x04, 0x12
        /*0182*/ 	.short	(.L_70 - .L_69)
	.align		4
.L_69:
        /*0184*/ 	.word	index@(_Z5cInv1P6float2S0_ii)
        /*0188*/ 	.word	0x00000000


	//----- nvinfo : EIATTR_MIN_STACK_SIZE
	.align		4
.L_70:
        /*018c*/ 	.byte	0x04, 0x12
        /*018e*/ 	.short	(.L_72 - .L_71)
	.align		4
.L_71:
        /*0190*/ 	.word	index@(_Z5cInv2P6float2S0_ii)
        /*0194*/ 	.word	0x00000010
.L_72:


//--------------------- .nv.compat                --------------------------
	.section	.nv.compat,"",@"SHT_CUDA_COMPAT_INFO"
	.align	4
        /*0000*/ 	.byte	0x02, 0x09, 0x00, 0x00, 0x02, 0x02, 0x01, 0x00, 0x02, 0x05, 0x05, 0x00, 0x03, 0x07, 0x01, 0x01
        /*0010*/ 	.byte	0x02, 0x03, 0x00, 0x00, 0x02, 0x06, 0x01, 0x00, 0x04, 0x0b, 0x08, 0x00, 0x01, 0x00, 0x00, 0x00
        /*0020*/ 	.byte	0x00, 0x00, 0x00, 0x00


//--------------------- .nv.info._Z30row_by_row_complex_matrix_multPK6float2PS_ii --------------------------
	.section	.nv.info._Z30row_by_row_complex_matrix_multPK6float2PS_ii,"",@"SHT_CUDA_INFO"
	.sectionflags	@""
	.align	4


	//----- nvinfo : EIATTR_CUDA_API_VERSION
	.align		4
        /*0000*/ 	.byte	0x04, 0x37
        /*0002*/ 	.short	(.L_74 - .L_73)
.L_73:
        /*0004*/ 	.word	0x00000082


	//----- nvinfo : EIATTR_KPARAM_INFO
	.align		4
.L_74:
        /*0008*/ 	.byte	0x04, 0x17
        /*000a*/ 	.short	(.L_76 - .L_75)
.L_75:
        /*000c*/ 	.word	0x00000000
        /*0010*/ 	.short	0x0003
        /*0012*/ 	.short	0x0014
        /*0014*/ 	.byte	0x00, 0xf0, 0x11, 0x00


	//----- nvinfo : EIATTR_KPARAM_INFO
	.align		4
.L_76:
        /*0018*/ 	.byte	0x04, 0x17
        /*001a*/ 	.short	(.L_78 - .L_77)
.L_77:
        /*001c*/ 	.word	0x00000000
        /*0020*/ 	.short	0x0002
        /*0022*/ 	.short	0x0010
        /*0024*/ 	.byte	0x00, 0xf0, 0x11, 0x00


	//----- nvinfo : EIATTR_KPARAM_INFO
	.align		4
.L_78:
        /*0028*/ 	.byte	0x04, 0x17
        /*002a*/ 	.short	(.L_80 - .L_79)
.L_79:
        /*002c*/ 	.word	0x00000000
        /*0030*/ 	.short	0x0001
        /*0032*/ 	.short	0x0008
        /*0034*/ 	.byte	0x00, 0xf5, 0x21, 0x00


	//----- nvinfo : EIATTR_KPARAM_INFO
	.align		4
.L_80:
        /*0038*/ 	.byte	0x04, 0x17
        /*003a*/ 	.short	(.L_82 - .L_81)
.L_81:
        /*003c*/ 	.word	0x00000000
        /*0040*/ 	.short	0x0000
        /*0042*/ 	.short	0x0000
        /*0044*/ 	.byte	0x00, 0xf5, 0x21, 0x00


	//----- nvinfo : EIATTR_SPARSE_MMA_MASK
	.align		4
.L_82:
        /*0048*/ 	.byte	0x03, 0x50
        /*004a*/ 	.short	0x0000


	//----- nvinfo : EIATTR_MAXREG_COUNT
	.align		4
        /*004c*/ 	.byte	0x03, 0x1b
        /*004e*/ 	.short	0x00ff


	//----- nvinfo : EIATTR_EXTERNS
	.align		4
        /*0050*/ 	.byte	0x04, 0x0f
        /*0052*/ 	.short	(.L_84 - .L_83)


	//   ....[0]....
	.align		4
.L_83:
        /*0054*/ 	.word	index@(vprintf)


	//----- nvinfo : EIATTR_MERCURY_ISA_VERSION
	.align		4
.L_84:
        /*0058*/ 	.byte	0x03, 0x5f
        /*005a*/ 	.short	0x0101


	//----- nvinfo : EIATTR_VRC_CTA_INIT_COUNT
	.align		4
        /*005c*/ 	.byte	0x02, 0x4a
	.zero		1
	.zero		1


	//----- nvinfo : EIATTR_SYSCALL_OFFSETS
	.align		4
        /*0060*/ 	.byte	0x04, 0x46
        /*0062*/ 	.short	(.L_86 - .L_85)


	//   ....[0]....
.L_85:
        /*0064*/ 	.word	0x00000210


	//   ....[1]....
        /*0068*/ 	.word	0x00000580


	//   ....[2]....
        /*006c*/ 	.word	0x000007c0


	//   ....[3]....
        /*0070*/ 	.word	0x00000a00


	//   ....[4]....
        /*0074*/ 	.word	0x00000c40


	//   ....[5]....
        /*0078*/ 	.word	0x00001030


	//   ....[6]....
        /*007c*/ 	.word	0x000012f0


	//   ....[7]....
        /*0080*/ 	.word	0x00001610


	//   ....[8]....
        /*0084*/ 	.word	0x000017b0


	//----- nvinfo : EIATTR_EXIT_INSTR_OFFSETS
	.align		4
.L_86:
        /*0088*/ 	.byte	0x04, 0x1c
        /*008a*/ 	.short	(.L_88 - .L_87)


	//   ....[0]....
.L_87:
        /*008c*/ 	.word	0x00000120


	//   ....[1]....
        /*0090*/ 	.word	0x00000160


	//   ....[2]....
        /*0094*/ 	.word	0x000017c0


	//----- nvinfo : EIATTR_CRS_STACK_SIZE
	.align		4
.L_88:
        /*0098*/ 	.byte	0x04, 0x1e
        /*009a*/ 	.short	(.L_90 - .L_89)
.L_89:
        /*009c*/ 	.word	0x00000000


	//----- nvinfo : EIATTR_CBANK_PARAM_SIZE
	.align		4
.L_90:
        /*00a0*/ 	.byte	0x03, 0x19
        /*00a2*/ 	.short	0x0018


	//----- nvinfo : EIATTR_PARAM_CBANK
	.align		4
        /*00a4*/ 	.byte	0x04, 0x0a
        /*00a6*/ 	.short	(.L_92 - .L_91)
	.align		4
.L_91:
        /*00a8*/ 	.word	index@(.nv.constant0._Z30row_by_row_complex_matrix_multPK6float2PS_ii)
        /*00ac*/ 	.short	0x0380
        /*00ae*/ 	.short	0x0018


	//----- nvinfo : EIATTR_SW_WAR
	.align		4
.L_92:
        /*00b0*/ 	.byte	0x04, 0x36
        /*00b2*/ 	.short	(.L_94 - .L_93)
.L_93:
        /*00b4*/ 	.word	0x00000008
.L_94:


//--------------------- .nv.info._Z20complex_matrix_mult2PK6float2S1_PS_iii --------------------------
	.section	.nv.info._Z20complex_matrix_mult2PK6float2S1_PS_iii,"",@"SHT_CUDA_INFO"
	.sectionflags	@""
	.align	4


	//----- nvinfo : EIATTR_CUDA_API_VERSION
	.align		4
        /*0000*/ 	.byte	0x04, 0x37
        /*0002*/ 	.short	(.L_96 - .L_95)
.L_95:
        /*0004*/ 	.word	0x00000082


	//----- nvinfo : EIATTR_KPARAM_INFO
	.align		4
.L_96:
        /*0008*/ 	.byte	0x04, 0x17
        /*000a*/ 	.short	(.L_98 - .L_97)
.L_97:
        /*000c*/ 	.word	0x00000000
        /*0010*/ 	.short	0x0005
        /*0012*/ 	.short	0x0020
        /*0014*/ 	.byte	0x00, 0xf0, 0x11, 0x00


	//----- nvinfo : EIATTR_KPARAM_INFO
	.align		4
.L_98:
        /*0018*/ 	.byte	0x04, 0x17
        /*001a*/ 	.short	(.L_100 - .L_99)
.L_99:
        /*001c*/ 	.word	0x00000000
        /*0020*/ 	.short	0x0004
        /*0022*/ 	.short	0x001c
        /*0024*/ 	.byte	0x00, 0xf0, 0x11, 0x00


	//----- nvinfo : EIATTR_KPARAM_INFO
	.align		4
.L_100:
        /*0028*/ 	.byte	0x04, 0x17
        /*002a*/ 	.short	(.L_102 - .L_101)
.L_101:
        /*002c*/ 	.word	0x00000000
        /*0030*/ 	.short	0x0003
        /*0032*/ 	.short	0x0018
        /*0034*/ 	.byte	0x00, 0xf0, 0x11, 0x00


	//----- nvinfo : EIATTR_KPARAM_INFO
	.align		4
.L_102:
        /*0038*/ 	.byte	0x04, 0x17
        /*003a*/ 	.short	(.L_104 - .L_103)
.L_103:
        /*003c*/ 	.word	0x00000000
        /*0040*/ 	.short	0x0002
        /*0042*/ 	.short	0x0010
        /*0044*/ 	.byte	0x00, 0xf5, 0x21, 0x00


	//----- nvinfo : EIATTR_KPARAM_INFO
	.align		4
.L_104:
        /*0048*/ 	.byte	0x04, 0x17
        /*004a*/ 	.short	(.L_106 - .L_105)
.L_105:
        /*004c*/ 	.word	0x00000000
        /*0050*/ 	.short	0x0001
        /*0052*/ 	.short	0x0008
        /*0054*/ 	.byte	0x00, 0xf5, 0x21, 0x00


	//----- nvinfo : EIATTR_KPARAM_INFO
	.align		4
.L_106:
        /*0058*/ 	.byte	0x04, 0x17
        /*005a*/ 	.short	(.L_108 - .L_107)
.L_107:
        /*005c*/ 	.word	0x00000000
        /*0060*/ 	.short	0x0000
        /*0062*/ 	.short	0x0000
        /*0064*/ 	.byte	0x00, 0xf5, 0x21, 0x00


	//----- nvinfo : EIATTR_SPARSE_MMA_MASK
	.align		4
.L_108:
        /*0068*/ 	.byte	0x03, 0x50
        /*006a*/ 	.short	0x0000


	//----- nvinfo : EIATTR_MAXREG_COUNT
	.align		4
        /*006c*/ 	.byte	0x03, 0x1b
        /*006e*/ 	.short	0x00ff


	//----- nvinfo : EIATTR_MERCURY_ISA_VERSION
	.align		4
        /*0070*/ 	.byte	0x03, 0x5f
        /*0072*/ 	.short	0x0101


	//----- nvinfo : EIATTR_VRC_CTA_INIT_COUNT
	.align		4
        /*0074*/ 	.byte	0x02, 0x4a
	.zero		1
	.zero		1


	//----- nvinfo : EIATTR_EXIT_INSTR_OFFSETS
	.align		4
        /*0078*/ 	.byte	0x04, 0x1c
        /*007a*/ 	.short	(.L_110 - .L_109)


	//   ....[0]....
.L_109:
        /*007c*/ 	.word	0x000000d0


	//   ....[1]....
        /*0080*/ 	.word	0x00000d70


	//   ....[2]....
        /*0084*/ 	.word	0x00000dc0


	//----- nvinfo : EIATTR_CBANK_PARAM_SIZE
	.align		4
.L_110:
        /*0088*/ 	.byte	0x03, 0x19
        /*008a*/ 	.short	0x0024


	//----- nvinfo : EIATTR_PARAM_CBANK
	.align		4
        /*008c*/ 	.byte	0x04, 0x0a
        /*008e*/ 	.short	(.L_112 - .L_111)
	.align		4
.L_111:
        /*0090*/ 	.word	index@(.nv.constant0._Z20complex_matrix_mult2PK6float2S1_PS_iii)
        /*0094*/ 	.short	0x0380
        /*0096*/ 	.short	0x0024


	//----- nvinfo : EIATTR_SW_WAR
	.align		4
.L_112:
        /*0098*/ 	.byte	0x04, 0x36
        /*009a*/ 	.short	(.L_114 - .L_113)
.L_113:
        /*009c*/ 	.word	0x00000008
.L_114:


//--------------------- .nv.info._Z19complex_matrix_multPK6float2S1_PS_iii --------------------------
	.section	.nv.info._Z19complex_matrix_multPK6float2S1_PS_iii,"",@"SHT_CUDA_INFO"
	.sectionflags	@""
	.align	4


	//----- nvinfo : EIATTR_CUDA_API_VERSION
	.align		4
        /*0000*/ 	.byte	0x04, 0x37
        /*0002*/ 	.short	(.L_116 - .L_115)
.L_115:
        /*0004*/ 	.word	0x00000082


	//----- nvinfo : EIATTR_KPARAM_INFO
	.align		4
.L_116:
        /*0008*/ 	.byte	0x04, 0x17
        /*000a*/ 	.short	(.L_118 - .L_117)
.L_117:
        /*000c*/ 	.word	0x00000000
        /*0010*/ 	.short	0x0005
        /*0012*/ 	.short	0x0020
        /*0014*/ 	.byte	0x00, 0xf0, 0x11, 0x00


	//----- nvinfo : EIATTR_KPARAM_INFO
	.align		4
.L_118:
        /*0018*/ 	.byte	0x04, 0x17
        /*001a*/ 	.short	(.L_120 - .L_119)
.L_119:
        /*001c*/ 	.word	0x00000000
        /*0020*/ 	.short	0x0004
        /*0022*/ 	.short	0x001c
        /*0024*/ 	.byte	0x00, 0xf0, 0x11, 0x00


	//----- nvinfo : EIATTR_KPARAM_INFO
	.align		4
.L_120:
        /*0028*/ 	.byte	0x04, 0x17
        /*002a*/ 	.short	(.L_122 - .L_121)
.L_121:
        /*002c*/ 	.word	0x00000000
        /*0030*/ 	.short	0x0003
        /*0032*/ 	.short	0x0018
        /*0034*/ 	.byte	0x00, 0xf0, 0x11, 0x00


	//----- nvinfo : EIATTR_KPARAM_INFO
	.align		4
.L_122:
        /*0038*/ 	.byte	0x04, 0x17
        /*003a*/ 	.short	(.L_124 - .L_123)
.L_123:
        /*003c*/ 	.word	0x00000000
        /*0040*/ 	.short	0x0002
        /*0042*/ 	.short	0x0010
        /*0044*/ 	.byte	0x00, 0xf5, 0x21, 0x00


	//----- nvinfo : EIATTR_KPARAM_INFO
	.align		4
.L_124:
        /*0048*/ 	.byte	0x04, 0x17
        /*004a*/ 	.short	(.L_126 - .L_125)
.L_125:
        /*004c*/ 	.word	0x00000000
        /*0050*/ 	.short	0x0001
        /*0052*/ 	.short	0x0008
        /*0054*/ 	.byte	0x00, 0xf5, 0x21, 0x00


	//----- nvinfo : EIATTR_KPARAM_INFO
	.align		4
.L_126:
        /*0058*/ 	.byte	0x04, 0x17
        /*005a*/ 	.short	(.L_128 - .L_127)
.L_127:
        /*005c*/ 	.word	0x00000000
        /*0060*/ 	.short	0x0000
        /*0062*/ 	.short	0x0000
        /*0064*/ 	.byte	0x00, 0xf5, 0x21, 0x00


	//----- nvinfo : EIATTR_SPARSE_MMA_MASK
	.align		4
.L_128:
        /*0068*/ 	.byte	0x03, 0x50
        /*006a*/ 	.short	0x0000


	//----- nvinfo : EIATTR_MAXREG_COUNT
	.align		4
        /*006c*/ 	.byte	0x03, 0x1b
        /*006e*/ 	.short	0x00ff


	//----- nvinfo : EIATTR_MERCURY_ISA_VERSION
	.align		4
        /*0070*/ 	.byte	0x03, 0x5f
        /*0072*/ 	.short	0x0101


	//----- nvinfo : EIATTR_VRC_CTA_INIT_COUNT
	.align		4
        /*0074*/ 	.byte	0x02, 0x4a
	.zero		1
	.zero		1


	//----- nvinfo : EIATTR_EXIT_INSTR_OFFSETS
	.align		4
        /*0078*/ 	.byte	0x04, 0x1c
        /*007a*/ 	.short	(.L_130 - .L_129)


	//   ....[0]....
.L_129:
        /*007c*/ 	.word	0x000000d0


	//   ....[1]....
        /*0080*/ 	.word	0x00000da0


	//----- nvinfo : EIATTR_CBANK_PARAM_SIZE
	.align		4
.L_130:
        /*0084*/ 	.byte	0x03, 0x19
        /*0086*/ 	.short	0x0024


	//----- nvinfo : EIATTR_PARAM_CBANK
	.align		4
        /*0088*/ 	.byte	0x04, 0x0a
        /*008a*/ 	.short	(.L_132 - .L_131)
	.align		4
.L_131:
        /*008c*/ 	.word	index@(.nv.constant0._Z19complex_matrix_multPK6float2S1_PS_iii)
        /*0090*/ 	.short	0x0380
        /*0092*/ 	.short	0x0024


	//----- nvinfo : EIATTR_SW_WAR
	.align		4
.L_132:
        /*0094*/ 	.byte	0x04, 0x36
        /*0096*/ 	.short	(.L_134 - .L_133)
.L_133:
        /*0098*/ 	.word	0x00000008
.L_134:


//--------------------- .nv.info._Z14complex_changeP6float2i --------------------------
	.section	.nv.info._Z14complex_changeP6float2i,"",@"SHT_CUDA_INFO"
	.sectionflags	@""
	.align	4


	//----- nvinfo : EIATTR_CUDA_API_VERSION
	.align		4
        /*0000*/ 	.byte	0x04, 0x37
        /*0002*/ 	.short	(.L_136 - .L_135)
.L_135:
        /*0004*/ 	.word	0x00000082


	//----- nvinfo : EIATTR_KPARAM_INFO
	.align		4
.L_136:
        /*0008*/ 	.byte	0x04, 0x17
        /*000a*/ 	.short	(.L_138 - .L_137)
.L_137:
        /*000c*/ 	.word	0x00000000
        /*0010*/ 	.short	0x0001
        /*0012*/ 	.short	0x0008
        /*0014*/ 	.byte	0x00, 0xf0, 0x11, 0x00


	//----- nvinfo : EIATTR_KPARAM_INFO
	.align		4
.L_138:
        /*0018*/ 	.byte	0x04, 0x17
        /*001a*/ 	.short	(.L_140 - .L_139)
.L_139:
        /*001c*/ 	.word	0x00000000
        /*0020*/ 	.short	0x0000
        /*0022*/ 	.short	0x0000
        /*0024*/ 	.byte	0x00, 0xf5, 0x21, 0x00


	//----- nvinfo : EIATTR_SPARSE_MMA_MASK
	.align		4
.L_140:
        /*0028*/ 	.byte	0x03, 0x50
        /*002a*/ 	.short	0x0000


	//----- nvinfo : EIATTR_MAXREG_COUNT
	.align		4
        /*002c*/ 	.byte	0x03, 0x1b
        /*002e*/ 	.short	0x00ff


	//----- nvinfo : EIATTR_MERCURY_ISA_VERSION
	.align		4
        /*0030*/ 	.byte	0x03, 0x5f
        /*0032*/ 	.short	0x0101


	//----- nvinfo : EIATTR_VRC_CTA_INIT_COUNT
	.align		4
        /*0034*/ 	.byte	0x02, 0x4a
	.zero		1
	.zero		1


	//----- nvinfo : EIATTR_EXIT_INSTR_OFFSETS
	.align		4
        /*0038*/ 	.byte	0x04, 0x1c
        /*003a*/ 	.short	(.L_142 - .L_141)


	//   ....[0]....
.L_141:
        /*003c*/ 	.word	0x00000110


	//----- nvinfo : EIATTR_CBANK_PARAM_SIZE
	.align		4
.L_142:
        /*0040*/ 	.byte	0x03, 0x19
        /*0042*/ 	.short	0x000c


	//----- nvinfo : EIATTR_PARAM_CBANK
	.align		4
        /*0044*/ 	.byte	0x04, 0x0a
        /*0046*/ 	.short	(.L_144 - .L_143)
	.align		4
.L_143:
        /*0048*/ 	.word	index@(.nv.constant0._Z14complex_changeP6float2i)
        /*004c*/ 	.short	0x0380
        /*004e*/ 	.short	0x000c


	//----- nvinfo : EIATTR_SW_WAR
	.align		4
.L_144:
        /*0050*/ 	.byte	0x04, 0x36
        /*0052*/ 	.short	(.L_146 - .L_145)
.L_145:
        /*0054*/ 	.word	0x00000008
.L_146:


//--------------------- .nv.info._Z19hermitian_transposePK6float2PS_ii --------------------------
	.section	.nv.info._Z19hermitian_transposePK6float2PS_ii,"",@"SHT_CUDA_INFO"
	.sectionflags	@""
	.align	4


	//----- nvinfo : EIATTR_CUDA_API_VERSION
	.align		4
        /*0000*/ 	.byte	0x04, 0x37
        /*0002*/ 	.short	(.L_148 - .L_147)
.L_147:
        /*0004*/ 	.word	0x00000082


	//----- nvinfo : EIATTR_KPARAM_INFO
	.align		4
.L_148:
        /*0008*/ 	.byte	0x04, 0x17
        /*000a*/ 	.short	(.L_150 - .L_149)
.L_149:
        /*000c*/ 	.word	0x00000000
        /*0010*/ 	.short	0x0003
        /*0012*/ 	.short	0x0014
        /*0014*/ 	.byte	0x00, 0xf0, 0x11, 0x00


	//----- nvinfo : EIATTR_KPARAM_INFO
	.align		4
.L_150:
        /*0018*/ 	.byte	0x04, 0x17
        /*001a*/ 	.short	(.L_152 - .L_151)
.L_151:
        /*001c*/ 	.word	0x00000000
        /*0020*/ 	.short	0x0002
        /*0022*/ 	.short	0x0010
        /*0024*/ 	.byte	0x00, 0xf0, 0x11, 0x00


	//----- nvinfo : EIATTR_KPARAM_INFO
	.align		4
.L_152:
        /*0028*/ 	.byte	0x04, 0x17
        /*002a*/ 	.short	(.L_154 - .L_153)
.L_153:
        /*002c*/ 	.word	0x00000000
        /*0030*/ 	.short	0x0001
        /*0032*/ 	.short	0x0008
        /*0034*/ 	.byte	0x00, 0xf5, 0x21, 0x00


	//----- nvinfo : EIATTR_KPARAM_INFO
	.align		4
.L_154:
        /*0038*/ 	.byte	0x04, 0x17
        /*003a*/ 	.short	(.L_156 - .L_155)
.L_155:
        /*003c*/ 	.word	0x00000000
        /*0040*/ 	.short	0x0000
        /*0042*/ 	.short	0x0000
        /*0044*/ 	.byte	0x00, 0xf5, 0x21, 0x00


	//----- nvinfo : EIATTR_SPARSE_MMA_MASK
	.align		4
.L_156:
        /*0048*/ 	.byte	0x03, 0x50
        /*004a*/ 	.short	0x0000


	//----- nvinfo : EIATTR_MAXREG_COUNT
	.align		4
        /*004c*/ 	.byte	0x03, 0x1b
        /*004e*/ 	.short	0x00ff


	//----- nvinfo : EIATTR_MERCURY_ISA_VERSION
	.align		4
        /*0050*/ 	.byte	0x03, 0x5f
        /*0052*/ 	.short	0x0101


	//----- nvinfo : EIATTR_VRC_CTA_INIT_COUNT
	.align		4
        /*0054*/ 	.byte	0x02, 0x4a
	.zero		1
	.zero		1


	//----- nvinfo : EIATTR_EXIT_INSTR_OFFSETS
	.align		4
        /*0058*/ 	.byte	0x04, 0x1c
        /*005a*/ 	.short	(.L_158 - .L_157)


	//   ....[0]....
.L_157:
        /*005c*/ 	.word	0x000000c0


	//   ....[1]....
        /*0060*/ 	.word	0x00000170


	//----- nvinfo : EIATTR_CBANK_PARAM_SIZE
	.align		4
.L_158:
        /*0064*/ 	.byte	0x03, 0x19
        /*0066*/ 	.short	0x0018


	//----- nvinfo : EIATTR_PARAM_CBANK
	.align		4
        /*0068*/ 	.byte	0x04, 0x0a
        /*006a*/ 	.short	(.L_160 - .L_159)
	.align		4
.L_159:
        /*006c*/ 	.word	index@(.nv.constant0._Z19hermitian_transposePK6float2PS_ii)
        /*0070*/ 	.short	0x0380
        /*0072*/ 	.short	0x0018


	//----- nvinfo : EIATTR_SW_WAR
	.align		4
.L_160:
        /*0074*/ 	.byte	0x04, 0x36
        /*0076*/ 	.short	(.L_162 - .L_161)
.L_161:
        /*0078*/ 	.word	0x00000008
.L_162:


//--------------------- .nv.info._Z5bCholP6float2ii --------------------------
	.section	.nv.info._Z5bCholP6float2ii,"",@"SHT_CUDA_INFO"
	.sectionflags	@""
	.align	4


	//----- nvinfo : EIATTR_CUDA_API_VERSION
	.align		4
        /*0000*/ 	.byte	0x04, 0x37
        /*0002*/ 	.short	(.L_164 - .L_163)
.L_163:
        /*0004*/ 	.word	0x00000082


	//----- nvinfo : EIATTR_KPARAM_INFO
	.align		4
.L_164:
        /*0008*/ 	.byte	0x04, 0x17
        /*000a*/ 	.short	(.L_166 - .L_165)
.L_165:
        /*000c*/ 	.word	0x00000000
        /*0010*/ 	.short	0x0002
        /*0012*/ 	.short	0x000c
        /*0014*/ 	.byte	0x00, 0xf0, 0x11, 0x00


	//----- nvinfo : EIATTR_KPARAM_INFO
	.align		4
.L_166:
        /*0018*/ 	.byte	0x04, 0x17
        /*001a*/ 	.short	(.L_168 - .L_167)
.L_167:
        /*001c*/ 	.word	0x00000000
        /*0020*/ 	.short	0x0001
        /*0022*/ 	.short	0x0008
        /*0024*/ 	.byte	0x00, 0xf0, 0x11, 0x00


	//----- nvinfo : EIATTR_KPARAM_INFO
	.align		4
.L_168:
        /*0028*/ 	.byte	0x04, 0x17
        /*002a*/ 	.short	(.L_170 - .L_169)
.L_169:
        /*002c*/ 	.word	0x00000000
        /*0030*/ 	.short	0x0000
        /*0032*/ 	.short	0x0000
        /*0034*/ 	.byte	0x00, 0xf5, 0x21, 0x00


	//----- nvinfo : EIATTR_SPARSE_MMA_MASK
	.align		4
.L_170:
        /*0038*/ 	.byte	0x03, 0x50
        /*003a*/ 	.short	0x0000


	//----- nvinfo : EIATTR_MAXREG_COUNT
	.align		4
        /*003c*/ 	.byte	0x03, 0x1b
        /*003e*/ 	.short	0x00ff


	//----- nvinfo : EIATTR_MERCURY_ISA_VERSION
	.align		4
        /*0040*/ 	.byte	0x03, 0x5f
        /*0042*/ 	.short	0x0101


	//----- nvinfo : EIATTR_VRC_CTA_INIT_COUNT
	.align		4
        /*0044*/ 	.byte	0x02, 0x4a
	.zero		1
	.zero		1


	//----- nvinfo : EIATTR_EXIT_INSTR_OFFSETS
	.align		4
        /*0048*/ 	.byte	0x04, 0x1c
        /*004a*/ 	.short	(.L_172 - .L_171)


	//   ....[0]....
.L_171:
        /*004c*/ 	.word	0x00001010


	//----- nvinfo : EIATTR_CRS_STACK_SIZE
	.align		4
.L_172:
        /*0050*/ 	.byte	0x04, 0x1e
        /*0052*/ 	.short	(.L_174 - .L_173)
.L_173:
        /*0054*/ 	.word	0x00000000


	//----- nvinfo : EIATTR_CBANK_PARAM_SIZE
	.align		4
.L_174:
        /*0058*/ 	.byte	0x03, 0x19
        /*005a*/ 	.short	0x0010


	//----- nvinfo : EIATTR_PARAM_CBANK
	.align		4
        /*005c*/ 	.byte	0x04, 0x0a
        /*005e*/ 	.short	(.L_176 - .L_175)
	.align		4
.L_175:
        /*0060*/ 	.word	index@(.nv.constant0._Z5bCholP6float2ii)
        /*0064*/ 	.short	0x0380
        /*0066*/ 	.short	0x0010


	//----- nvinfo : EIATTR_SW_WAR
	.align		4
.L_176:
        /*0068*/ 	.byte	0x04, 0x36
        /*006a*/ 	.short	(.L_178 - .L_177)
.L_177:
        /*006c*/ 	.word	0x00000008
.L_178:


//--------------------- .nv.info._Z6bChol2P6float2ii --------------------------
	.section	.nv.info._Z6bChol2P6float2ii,"",@"SHT_CUDA_INFO"
	.sectionflags	@""
	.align	4


	//----- nvinfo : EIATTR_CUDA_API_VERSION
	.align		4
        /*0000*/ 	.byte	0x04, 0x37
        /*0002*/ 	.short	(.L_180 - .L_179)
.L_179:
        /*0004*/ 	.word	0x00000082


	//----- nvinfo : EIATTR_KPARAM_INFO
	.align		4
.L_180:
        /*0008*/ 	.byte	0x04, 0x17
        /*000a*/ 	.short	(.L_182 - .L_181)
.L_181:
        /*000c*/ 	.word	0x00000000
        /*0010*/ 	.short	0x0002
        /*0012*/ 	.short	0x000c
        /*0014*/ 	.byte	0x00, 0xf0, 0x11, 0x00


	//----- nvinfo : EIATTR_KPARAM_INFO
	.align		4
.L_182:
        /*0018*/ 	.byte	0x04, 0x17
        /*001a*/ 	.short	(.L_184 - .L_183)
.L_183:
        /*001c*/ 	.word	0x00000000
        /*0020*/ 	.short	0x0001
        /*0022*/ 	.short	0x0008
        /*0024*/ 	.byte	0x00, 0xf0, 0x11, 0x00


	//----- nvinfo : EIATTR_KPARAM_INFO
	.align		4
.L_184:
        /*0028*/ 	.byte	0x04, 0x17
        /*002a*/ 	.short	(.L_186 - .L_185)
.L_185:
        /*002c*/ 	.word	0x00000000
        /*0030*/ 	.short	0x0000
        /*0032*/ 	.short	0x0000
        /*0034*/ 	.byte	0x00, 0xf5, 0x21, 0x00


	//----- nvinfo : EIATTR_SPARSE_MMA_MASK
	.align		4
.L_186:
        /*0038*/ 	.byte	0x03, 0x50
        /*003a*/ 	.short	0x0000


	//----- nvinfo : EIATTR_MAXREG_COUNT
	.align		4
        /*003c*/ 	.byte	0x03, 0x1b
        /*003e*/ 	.short	0x00ff


	//----- nvinfo : EIATTR_MERCURY_ISA_VERSION
	.align		4
        /*0040*/ 	.byte	0x03, 0x5f
        /*0042*/ 	.short	0x0101


	//----- nvinfo : EIATTR_VRC_CTA_INIT_COUNT
	.align		4
        /*0044*/ 	.byte	0x02, 0x4a
	.zero		1
	.zero		1


	//----- nvinfo : EIATTR_EXIT_INSTR_OFFSETS
	.align		4
        /*0048*/ 	.byte	0x04, 0x1c
        /*004a*/ 	.short	(.L_188 - .L_187)


	//   ....[0]....
.L_187:
        /*004c*/ 	.word	0x00000340


	//----- nvinfo : EIATTR_CRS_STACK_SIZE
	.align		4
.L_188:
        /*0050*/ 	.byte	0x04, 0x1e
        /*0052*/ 	.short	(.L_190 - .L_189)
.L_189:
        /*0054*/ 	.word	0x00000000


	//----- nvinfo : EIATTR_CBANK_PARAM_SIZE
	.align		4
.L_190:
        /*0058*/ 	.byte	0x03, 0x19
        /*005a*/ 	.short	0x0010


	//----- nvinfo : EIATTR_PARAM_CBANK
	.align		4
        /*005c*/ 	.byte	0x04, 0x0a
        /*005e*/ 	.short	(.L_192 - .L_191)
	.align		4
.L_191:
        /*0060*/ 	.word	index@(.nv.constant0._Z6bChol2P6float2ii)
        /*0064*/ 	.short	0x0380
        /*0066*/ 	.short	0x0010


	//----- nvinfo : EIATTR_SW_WAR
	.align		4
.L_192:
        /*0068*/ 	.byte	0x04, 0x36
        /*006a*/ 	.short	(.L_194 - .L_193)
.L_193:
        /*006c*/ 	.word	0x00000008
.L_194:


//--------------------- .nv.info._Z6bChol3P6float2ii --------------------------
	.section	.nv.info._Z6bChol3P6float2ii,"",@"SHT_CUDA_INFO"
	.sectionflags	@""
	.align	4


	//----- nvinfo : EIATTR_CUDA_API_VERSION
	.align		4
        /*0000*/ 	.byte	0x04, 0x37
        /*0002*/ 	.short	(.L_196 - .L_195)
.L_195:
        /*0004*/ 	.word	0x00000082


	//----- nvinfo : EIATTR_KPARAM_INFO
	.align		4
.L_196:
        /*0008*/ 	.byte	0x04, 0x17
        /*000a*/ 	.short	(.L_198 - .L_197)
.L_197:
        /*000c*/ 	.word	0x00000000
        /*0010*/ 	.short	0x0002
        /*0012*/ 	.short	0x000c
        /*0014*/ 	.byte	0x00, 0xf0, 0x11, 0x00


	//----- nvinfo : EIATTR_KPARAM_INFO
	.align		4
.L_198:
        /*0018*/ 	.byte	0x04, 0x17
        /*001a*/ 	.short	(.L_200 - .L_199)
.L_199:
        /*001c*/ 	.word	0x00000000
        /*0020*/ 	.short	0x0001
        /*0022*/ 	.short	0x0008
        /*0024*/ 	.byte	0x00, 0xf0, 0x11, 0x00


	//----- nvinfo : EIATTR_KPARAM_INFO
	.align		4
.L_200:
        /*0028*/ 	.byte	0x04, 0x17
        /*002a*/ 	.short	(.L_202 - .L_201)
.L_201:
        /*002c*/ 	.word	0x00000000
        /*0030*/ 	.short	0x0000
        /*0032*/ 	.short	0x0000
        /*0034*/ 	.byte	0x00, 0xf5, 0x21, 0x00


	//----- nvinfo : EIATTR_SPARSE_MMA_MASK
	.align		4
.L_202:
        /*0038*/ 	.byte	0x03, 0x50
        /*003a*/ 	.short	0x0000


	//----- nvinfo : EIATTR_MAXREG_COUNT
	.align		4
        /*003c*/ 	.byte	0x03, 0x1b
        /*003e*/ 	.short	0x00ff


	//----- nvinfo : EIATTR_MERCURY_ISA_VERSION
	.align		4
        /*0040*/ 	.byte	0x03, 0x5f
        /*0042*/ 	.short	0x0101


	//----- nvinfo : EIATTR_VRC_CTA_INIT_COUNT
	.align		4
        /*0044*/ 	.byte	0x02, 0x4a
	.zero		1
	.zero		1


	//----- nvinfo : EIATTR_EXIT_INSTR_OFFSETS
	.align		4
        /*0048*/ 	.byte	0x04, 0x1c
        /*004a*/ 	.short	(.L_204 - .L_203)


	//   ....[0]....
.L_203:
        /*004c*/ 	.word	0x000000a0


	//   ....[1]....
        /*0050*/ 	.word	0x00000210


	//----- nvinfo : EIATTR_CBANK_PARAM_SIZE
	.align		4
.L_204:
        /*0054*/ 	.byte	0x03, 0x19
        /*0056*/ 	.short	0x0010


	//----- nvinfo : EIATTR_PARAM_CBANK
	.align		4
        /*0058*/ 	.byte	0x04, 0x0a
        /*005a*/ 	.short	(.L_206 - .L_205)
	.align		4
.L_205:
        /*005c*/ 	.word	index@(.nv.constant0._Z6bChol3P6float2ii)
        /*0060*/ 	.short	0x0380
        /*0062*/ 	.short	0x0010


	//----- nvinfo : EIATTR_SW_WAR
	.align		4
.L_206:
        /*0064*/ 	.byte	0x04, 0x36
        /*0066*/ 	.short	(.L_208 - .L_207)
.L_207:
        /*0068*/ 	.word	0x00000008
.L_208:


//--------------------- .nv.info._Z5cInv1P6float2S0_ii --------------------------
	.section	.nv.info._Z5cInv1P6float2S0_ii,"",@"SHT_CUDA_INFO"
	.sectionflags	@""
	.align	4


	//----- nvinfo : EIATTR_CUDA_API_VERSION
	.align		4
        /*0000*/ 	.byte	0x04, 0x37
        /*0002*/ 	.short	(.L_210 - .L_209)
.L_209:
        /*0004*/ 	.word	0x00000082


	//----- nvinfo : EIATTR_KPARAM_INFO
	.align		4
.L_210:
        /*0008*/ 	.byte	0x04, 0x17
        /*000a*/ 	.short	(.L_212 - .L_211)
.L_211:
        /*000c*/ 	.word	0x00000000
        /*0010*/ 	.short	0x0003
        /*0012*/ 	.short	0x0014
        /*0014*/ 	.byte	0x00, 0xf0, 0x11, 0x00


	//----- nvinfo : EIATTR_KPARAM_INFO
	.align		4
.L_212:
        /*0018*/ 	.byte	0x04, 0x17
        /*001a*/ 	.short	(.L_214 - .L_213)
.L_213:
        /*001c*/ 	.word	0x00000000
        /*0020*/ 	.short	0x0002
        /*0022*/ 	.short	0x0010
        /*0024*/ 	.byte	0x00, 0xf0, 0x11, 0x00


	//----- nvinfo : EIATTR_KPARAM_INFO
	.align		4
.L_214:
        /*0028*/ 	.byte	0x04, 0x17
        /*002a*/ 	.short	(.L_216 - .L_215)
.L_215:
        /*002c*/ 	.word	0x00000000
        /*0030*/ 	.short	0x0001
        /*0032*/ 	.short	0x0008
        /*0034*/ 	.byte	0x00, 0xf5, 0x21, 0x00


	//----- nvinfo : EIATTR_KPARAM_INFO
	.align		4
.L_216:
        /*0038*/ 	.byte	0x04, 0x17
        /*003a*/ 	.short	(.L_218 - .L_217)
.L_217:
        /*003c*/ 	.word	0x00000000
        /*0040*/ 	.short	0x0000
        /*0042*/ 	.short	0x0000
        /*0044*/ 	.byte	0x00, 0xf5, 0x21, 0x00


	//----- nvinfo : EIATTR_SPARSE_MMA_MASK
	.align		4
.L_218:
        /*0048*/ 	.byte	0x03, 0x50
        /*004a*/ 	.short	0x0000


	//----- nvinfo : EIATTR_MAXREG_COUNT
	.align		4
        /*004c*/ 	.byte	0x03, 0x1b
        /*004e*/ 	.short	0x00ff


	//----- nvinfo : EIATTR_MERCURY_ISA_VERSION
	.align		4
        /*0050*/ 	.byte	0x03, 0x5f
        /*0052*/ 	.short	0x0101


	//----- nvinfo : EIATTR_VRC_CTA_INIT_COUNT
	.align		4
        /*0054*/ 	.byte	0x02, 0x4a
	.zero		1
	.zero		1


	//----- nvinfo : EIATTR_EXIT_INSTR_OFFSETS
	.align		4
        /*0058*/ 	.byte	0x04, 0x1c
        /*005a*/ 	.short	(.L_220 - .L_219)


	//   ....[0]....
.L_219:
        /*005c*/ 	.word	0x000003b0


	//----- nvinfo : EIATTR_CRS_STACK_SIZE
	.align		4
.L_220:
        /*0060*/ 	.byte	0x04, 0x1e
        /*0062*/ 	.short	(.L_222 - .L_221)
.L_221:
        /*0064*/ 	.word	0x00000000


	//----- nvinfo : EIATTR_CBANK_PARAM_SIZE
	.align		4
.L_222:
        /*0068*/ 	.byte	0x03, 0x19
        /*006a*/ 	.short	0x0018


	//----- nvinfo : EIATTR_PARAM_CBANK
	.align		4
        /*006c*/ 	.byte	0x04, 0x0a
        /*006e*/ 	.short	(.L_224 - .L_223)
	.align		4
.L_223:
        /*0070*/ 	.word	index@(.nv.constant0._Z5cInv1P6float2S0_ii)
        /*0074*/ 	.short	0x0380
        /*0076*/ 	.short	0x0018


	//----- nvinfo : EIATTR_SW_WAR
	.align		4
.L_224:
        /*0078*/ 	.byte	0x04, 0x36
        /*007a*/ 	.short	(.L_226 - .L_225)
.L_225:
        /*007c*/ 	.word	0x00000008
.L_226:


//--------------------- .nv.info._Z5cInv2P6float2S0_ii --------------------------
	.section	.nv.info._Z5cInv2P6float2S0_ii,"",@"SHT_CUDA_INFO"
	.sectionflags	@""
	.align	4


	//----- nvinfo : EIATTR_CUDA_API_VERSION
	.align		4
        /*0000*/ 	.byte	0x04, 0x37
        /*0002*/ 	.short	(.L_228 - .L_227)
.L_227:
        /*0004*/ 	.word	0x00000082


	//----- nvinfo : EIATTR_KPARAM_INFO
	.align		4
.L_228:
        /*0008*/ 	.byte	0x04, 0x17
        /*000a*/ 	.short	(.L_230 - .L_229)
.L_229:
        /*000c*/ 	.word	0x00000000
        /*0010*/ 	.short	0x0003
        /*0012*/ 	.short	0x0014
        /*0014*/ 	.byte	0x00, 0xf0, 0x11, 0x00


	//----- nvinfo : EIATTR_KPARAM_INFO
	.align		4
.L_230:
        /*0018*/ 	.byte	0x04, 0x17
        /*001a*/ 	.short	(.L_232 - .L_231)
.L_231:
        /*001c*/ 	.word	0x00000000
        /*0020*/ 	.short	0x0002
        /*0022*/ 	.short	0x0010
        /*0024*/ 	.byte	0x00, 0xf0, 0x11, 0x00


	//----- nvinfo : EIATTR_KPARAM_INFO
	.align		4
.L_232:
        /*0028*/ 	.byte	0x04, 0x17
        /*002a*/ 	.short	(.L_234 - .L_233)
.L_233:
        /*002c*/ 	.word	0x00000000
        /*0030*/ 	.short	0x0001
        /*0032*/ 	.short	0x0008
        /*0034*/ 	.byte	0x00, 0xf5, 0x21, 0x00


	//----- nvinfo : EIATTR_KPARAM_INFO
	.align		4
.L_234:
        /*0038*/ 	.byte	0x04, 0x17
        /*003a*/ 	.short	(.L_236 - .L_235)
.L_235:
        /*003c*/ 	.word	0x00000000
        /*0040*/ 	.short	0x0000
        /*0042*/ 	.short	0x0000
        /*0044*/ 	.byte	0x00, 0xf5, 0x21, 0x00


	//----- nvinfo : EIATTR_SPARSE_MMA_MASK
	.align		4
.L_236:
        /*0048*/ 	.byte	0x03, 0x50
        /*004a*/ 	.short	0x0000


	//----- nvinfo : EIATTR_MAXREG_COUNT
	.align		4
        /*004c*/ 	.byte	0x03, 0x1b
        /*004e*/ 	.short	0x00ff


	//----- nvinfo : EIATTR_EXTERNS
	.align		4
        /*0050*/ 	.byte	0x04, 0x0f
        /*0052*/ 	.short	(.L_238 - .L_237)


	//   ....[0]....
	.align		4
.L_237:
        /*0054*/ 	.word	index@(vprintf)


	//----- nvinfo : EIATTR_MERCURY_ISA_VERSION
	.align		4
.L_238:
        /*0058*/ 	.byte	0x03, 0x5f
        /*005a*/ 	.short	0x0101


	//----- nvinfo : EIATTR_VRC_CTA_INIT_COUNT
	.align		4
        /*005c*/ 	.byte	0x02, 0x4a
	.zero		1
	.zero		1


	//----- nvinfo : EIATTR_SYSCALL_OFFSETS
	.align		4
        /*0060*/ 	.byte	0x04, 0x46
        /*0062*/ 	.short	(.L_240 - .L_239)


	//   ....[0]....
.L_239:
        /*0064*/ 	.word	0x000001b0


	//----- nvinfo : EIATTR_EXIT_INSTR_OFFSETS
	.align		4
.L_240:
        /*0068*/ 	.byte	0x04, 0x1c
        /*006a*/ 	.short	(.L_242 - .L_241)


	//   ....[0]....
.L_241:
        /*006c*/ 	.word	0x00000110


	//   ....[1]....
        /*0070*/ 	.word	0x000002f0


	//----- nvinfo : EIATTR_CRS_STACK_SIZE
	.align		4
.L_242:
        /*0074*/ 	.byte	0x04, 0x1e
        /*0076*/ 	.short	(.L_244 - .L_243)
.L_243:
        /*0078*/ 	.word	0x00000000


	//----- nvinfo : EIATTR_CBANK_PARAM_SIZE
	.align		4
.L_244:
        /*007c*/ 	.byte	0x03, 0x19
        /*007e*/ 	.short	0x0018


	//----- nvinfo : EIATTR_PARAM_CBANK
	.align		4
        /*0080*/ 	.byte	0x04, 0x0a
        /*0082*/ 	.short	(.L_246 - .L_245)
	.align		4
.L_245:
        /*0084*/ 	.word	index@(.nv.constant0._Z5cInv2P6float2S0_ii)
        /*0088*/ 	.short	0x0380
        /*008a*/ 	.short	0x0018


	//----- nvinfo : EIATTR_SW_WAR
	.align		4
.L_246:
        /*008c*/ 	.byte	0x04, 0x36
        /*008e*/ 	.short	(.L_248 - .L_247)
.L_247:
        /*0090*/ 	.word	0x00000008
.L_248:


//--------------------- .nv.callgraph             --------------------------
	.section	.nv.callgraph,"",@"SHT_CUDA_CALLGRAPH"
	.align	4
	.sectionentsize	8
	.align		4
        /*0000*/ 	.word	0x00000000
	.align		4
        /*0004*/ 	.word	0xffffffff
	.align		4
        /*0008*/ 	.word	index@(_Z30row_by_row_complex_matrix_multPK6float2PS_ii)
	.align		4
        /*000c*/ 	.word	index@(vprintf)
	.align		4
        /*0010*/ 	.word	index@(_Z5cInv2P6float2S0_ii)
	.align		4
        /*0014*/ 	.word	index@(vprintf)
	.align		4
        /*0018*/ 	.word	0x00000000
	.align		4
        /*001c*/ 	.word	0xfffffffe
	.align		4
        /*0020*/ 	.word	0x00000000
	.align		4
        /*0024*/ 	.word	0xfffffffd
	.align		4
        /*0028*/ 	.word	0x00000000
	.align		4
        /*002c*/ 	.word	0xfffffffc


//--------------------- .nv.constant4             --------------------------
	.section	.nv.constant4,"a",@progbits
	.align	8
	.align		8
.nv.constant4:
        /*0000*/ 	.dword	vprintf
	.align		8
        /*0008*/ 	.dword	$str
	.align		8
        /*0010*/ 	.dword	$str$1
	.align		8
        /*0018*/ 	.dword	$str$2
	.align		8
        /*0020*/ 	.dword	$str$3
	.align		8
        /*0028*/ 	.dword	__cudart_i2opi_f


//--------------------- .text._Z30row_by_row_complex_matrix_multPK6float2PS_ii --------------------------
	.section	.text._Z30row_by_row_complex_matrix_multPK6float2PS_ii,"ax",@progbits
	.align	128
        .global         _Z30row_by_row_complex_matrix_multPK6float2PS_ii
        .type           _Z30row_by_row_complex_matrix_multPK6float2PS_ii,@function
        .size           _Z30row_by_row_complex_matrix_multPK6float2PS_ii,(.L_x_71 - _Z30row_by_row_complex_matrix_multPK6float2PS_ii)
        .other          _Z30row_by_row_complex_matrix_multPK6float2PS_ii,@"STO_CUDA_ENTRY STV_DEFAULT"
_Z30row_by_row_complex_matrix_multPK6float2PS_ii:
.text._Z30row_by_row_complex_matrix_multPK6float2PS_ii:
[----:B------:R-:W0:Y:S01]  /*0000*/  LDC R1, c[0x0][0x37c] ;  /* 0x0000df00ff017b82 */ /* 0x000e220000000800 */
[----:B------:R-:W1:Y:S07]  /*0010*/  S2R R24, SR_TID.X ;  /* 0x0000000000187919 */ /* 0x000e6e0000002100 */
[----:B------:R-:W2:Y:S01]  /*0020*/  S2UR UR4, SR_CTAID.Y ;  /* 0x00000000000479c3 */ /* 0x000ea20000002600 */
[----:B------:R-:W3:Y:S01]  /*0030*/  LDCU UR6, c[0x0][0x2fc] ;  /* 0x00005f80ff0677ac */ /* 0x000ee20008000800 */
[----:B0-----:R-:W-:Y:S01]  /*0040*/  IADD3 R1, PT, PT, R1, -0x40, RZ ;  /* 0xffffffc001017810 */ /* 0x001fe20007ffe0ff */
[----:B------:R-:W1:Y:S01]  /*0050*/  S2R R3, SR_CTAID.X ;  /* 0x0000000000037919 */ /* 0x000e620000002500 */
[----:B------:R-:W1:Y:S01]  /*0060*/  LDCU UR7, c[0x0][0x360] ;  /* 0x00006c00ff0777ac */ /* 0x000e620008000800 */
[----:B------:R-:W0:Y:S01]  /*0070*/  S2R R19, SR_TID.Y ;  /* 0x0000000000137919 */ /* 0x000e220000002200 */
[----:B------:R-:W2:Y:S01]  /*0080*/  LDCU UR36, c[0x0][0x364] ;  /* 0x00006c80ff2477ac */ /* 0x000ea20008000800 */
[----:B------:R-:W4:Y:S01]  /*0090*/  LDCU UR8, c[0x0][0x390] ;  /* 0x00007200ff0877ac */ /* 0x000f220008000800 */
[----:B------:R-:W5:Y:S01]  /*00a0*/  LDCU UR5, c[0x0][0x2f8] ;  /* 0x00005f00ff0577ac */ /* 0x000f620008000800 */
[----:B--2---:R-:W-:Y:S01]  /*00b0*/  UIMAD UR36, UR36, UR4, URZ ;  /* 0x00000004242472a4 */ /* 0x004fe2000f8e02ff */
[----:B-1----:R-:W-:Y:S01]  /*00c0*/  IMAD R24, R3, UR7, R24 ;  /* 0x0000000703187c24 */ /* 0x002fe2000f8e0218 */
[----:B-----5:R-:W-:-:S04]  /*00d0*/  IADD3 R36, P1, PT, R1, UR5, RZ ;  /* 0x0000000501247c10 */ /* 0x020fc8000ff3e0ff */
[----:B0-----:R-:W-:Y:S01]  /*00e0*/  VIADD R25, R19, UR36 ;  /* 0x0000002413197c36 */ /* 0x001fe20008000000 */
[----:B---3--:R-:W-:-:S04]  /*00f0*/  IADD3.X R2, PT, PT, RZ, UR6, RZ, P1, !PT ;  /* 0x00000006ff027c10 */ /* 0x008fc80008ffe4ff */
[----:B------:R-:W-:-:S04]  /*0100*/  VIMNMX R0, PT, PT, R24, R25, !PT ;  /* 0x0000001918007248 */ /* 0x000fc80007fe0100 */
[----:B----4-:R-:W-:-:S13]  /*0110*/  ISETP.GE.AND P0, PT, R0, UR8, PT ;  /* 0x0000000800007c0c */ /* 0x010fda000bf06270 */
[----:B------:R-:W-:Y:S05]  /*0120*/  @P0 EXIT ;  /* 0x000000000000094d */ /* 0x000fea0003800000 */
[----:B------:R-:W0:Y:S02]  /*0130*/  LDCU UR4, c[0x0][0x394] ;  /* 0x00007280ff0477ac */ /* 0x000e240008000800 */
[----:B0-----:R-:W-:Y:S02]  /*0140*/  ISETP.NE.AND P0, PT, R25, UR4, PT ;  /* 0x0000000419007c0c */ /* 0x001fe4000bf05270 */
[----:B------:R-:W-:-:S13]  /*0150*/  ISETP.NE.AND P1, PT, R24, UR4, PT ;  /* 0x0000000418007c0c */ /* 0x000fda000bf25270 */
[----:B------:R-:W-:Y:S05]  /*0160*/  @P0 EXIT P1 ;  /* 0x000000000000094d */ /* 0x000fea0000800000 */
[----:B------:R-:W-:Y:S01]  /*0170*/  MOV R0, 0x0 ;  /* 0x0000000000007802 */ /* 0x000fe20000000f00 */
[----:B------:R0:W-:Y:S01]  /*0180*/  STL.64 [R1], R24 ;  /* 0x0000001801007387 */ /* 0x0001e20000100a00 */
[----:B------:R-:W1:Y:S01]  /*0190*/  LDCU.64 UR4, c[0x4][0x10] ;  /* 0x01000200ff0477ac */ /* 0x000e620008000a00 */
[----:B------:R-:W-:Y:S01]  /*01a0*/  IMAD.MOV.U32 R6, RZ, RZ, R36 ;  /* 0x000000ffff067224 */ /* 0x000fe200078e0024 */
[----:B------:R0:W2:Y:S01]  /*01b0*/  LDC.64 R8, c[0x4][R0] ;  /* 0x0100000000087b82 */ /* 0x0000a20000000a00 */
[----:B------:R-:W-:Y:S01]  /*01c0*/  MOV R7, R2 ;  /* 0x0000000200077202 */ /* 0x000fe20000000f00 */
[----:B------:R-:W3:Y:S01]  /*01d0*/  LDCU UR37, c[0x0][0x390] ;  /* 0x00007200ff2577ac */ /* 0x000ee20008000800 */
[----:B-1----:R-:W-:Y:S01]  /*01e0*/  IMAD.U32 R4, RZ, RZ, UR4 ;  /* 0x00000004ff047e24 */ /* 0x002fe2000f8e00ff */
[----:B0-----:R-:W-:-:S07]  /*01f0*/  MOV R5, UR5 ;  /* 0x0000000500057c02 */ /* 0x001fce0008000f00 */
[----:B------:R-:W-:-:S07]  /*0200*/  LEPC R20, `(.L_x_0) ;  /* 0x000000001014794e */ /* 0x000fce0000000000 */
[----:B--23--:R-:W-:Y:S05]  /*0210*/  CALL.ABS.NOINC R8 ;  /* 0x0000000008007343 */ /* 0x00cfea0003c00000 */
.L_x_0:
[----:B------:R-:W0:Y:S01]  /*0220*/  LDCU UR4, c[0x0][0x390] ;  /* 0x00007200ff0477ac */ /* 0x000e220008000800 */
[----:B------:R-:W1:Y:S01]  /*0230*/  LDC.64 R42, c[0x0][0x358] ;  /* 0x0000d600ff2a7b82 */ /* 0x000e620000000a00 */
[----:B------:R-:W-:Y:S01]  /*0240*/  HFMA2 R38, -RZ, RZ, 0, 0 ;  /* 0x00000000ff267431 */ /* 0x000fe200000001ff */
[----:B------:R-:W-:Y:S01]  /*0250*/  CS2R R16, SRZ ;  /* 0x0000000000107805 */ /* 0x000fe2000001ff00 */
[----:B0-----:R-:W-:-:S04]  /*0260*/  IMAD.U32 R0, RZ, RZ, UR4 ;  /* 0x00000004ff007e24 */ /* 0x001fc8000f8e00ff */
[----:B------:R-:W-:Y:S01]  /*0270*/  IMAD R37, R25, R0, RZ ;  /* 0x0000000019257224 */ /* 0x000fe200078e02ff */
[C---:B------:R-:W-:Y:S02]  /*0280*/  ISETP.GE.U32.AND P0, PT, R0.reuse, 0x4, PT ;  /* 0x000000040000780c */ /* 0x040fe40003f06070 */
[----:B------:R-:W-:-:S11]  /*0290*/  LOP3.LUT R41, R0, 0x3, RZ, 0xc0, !PT ;  /* 0x0000000300297812 */ /* 0x000fd600078ec0ff */
[----:B------:R-:W-:Y:S05]  /*02a0*/  @!P0 BRA `(.L_x_1) ;  /* 0x0000000800c08947 */ /* 0x000fea0003800000 */
[----:B------:R-:W0:Y:S01]  /*02b0*/  LDC.64 R4, c[0x0][0x380] ;  /* 0x0000e000ff047b82 */ /* 0x000e220000000a00 */
[----:B------:R-:W2:Y:S01]  /*02c0*/  LDCU UR4, c[0x0][0x394] ;  /* 0x00007280ff0477ac */ /* 0x000ea20008000800 */
[C---:B------:R-:W-:Y:S01]  /*02d0*/  LOP3.LUT R38, R0.reuse, 0x7ffffffc, RZ, 0xc0, !PT ;  /* 0x7ffffffc00267812 */ /* 0x040fe200078ec0ff */
[----:B------:R-:W-:Y:S01]  /*02e0*/  BSSY.RECONVERGENT B6, `(.L_x_1) ;  /* 0x00000ac000067945 */ /* 0x000fe20003800200 */
[C---:B------:R-:W-:Y:S01]  /*02f0*/  IADD3 R30, PT, PT, R0.reuse, UR36, R19 ;  /* 0x00000024001e7c10 */ /* 0x040fe2000fffe013 */
[----:B------:R-:W-:Y:S01]  /*0300*/  IMAD.MOV.U32 R17, RZ, RZ, RZ ;  /* 0x000000ffff117224 */ /* 0x000fe200078e00ff */
[----:B------:R-:W-:Y:S01]  /*0310*/  MOV R39, R24 ;  /* 0x0000001800277202 */ /* 0x000fe20000000f00 */
[C-C-:B------:R-:W-:Y:S01]  /*0320*/  IMAD R22, R0.reuse, 0x3, R25.reuse ;  /* 0x0000000300167824 */ /* 0x140fe200078e0219 */
[----:B------:R-:W3:Y:S01]  /*0330*/  LDC R23, c[0x0][0x394] ;  /* 0x0000e500ff177b82 */ /* 0x000ee20000000800 */
[----:B------:R-:W-:Y:S01]  /*0340*/  LEA R18, R0, R25, 0x1 ;  /* 0x0000001900127211 */ /* 0x000fe200078e08ff */
[----:B------:R-:W-:Y:S01]  /*0350*/  IMAD.MOV.U32 R26, RZ, RZ, R25 ;  /* 0x000000ffff1a7224 */ /* 0x000fe200078e0019 */
[----:B------:R-:W-:Y:S01]  /*0360*/  IADD3 R40, PT, PT, -R38, RZ, RZ ;  /* 0x000000ff26287210 */ /* 0x000fe20007ffe1ff */
[----:B--2---:R-:W-:-:S02]  /*0370*/  IMAD.U32 R27, RZ, RZ, UR4 ;  /* 0x00000004ff1b7e24 */ /* 0x004fc4000f8e00ff */
[----:B0-----:R-:W-:-:S03]  /*0380*/  IMAD.WIDE.U32 R4, R37, 0x8, R4 ;  /* 0x0000000825047825 */ /* 0x001fc600078e0004 */
[----:B------:R-:W-:Y:S01]  /*0390*/  IADD3 R48, P0, PT, R4, 0x10, RZ ;  /* 0x0000001004307810 */ /* 0x000fe20007f1e0ff */
[C---:B---3--:R-:W-:Y:S01]  /*03a0*/  IMAD.IADD R31, R0.reuse, 0x1, R23 ;  /* 0x00000001001f7824 */ /* 0x048fe200078e0217 */
[----:B------:R-:W-:-:S03]  /*03b0*/  LEA R19, R0, R23, 0x1 ;  /* 0x0000001700137211 */ /* 0x000fc600078e08ff */
[----:B------:R-:W-:Y:S02]  /*03c0*/  IMAD.X R49, RZ, RZ, R5, P0 ;  /* 0x000000ffff317224 */ /* 0x000fe400000e0605 */
[----:B------:R-:W-:-:S07]  /*03d0*/  IMAD R23, R0, 0x3, R23 ;  /* 0x0000000300177824 */ /* 0x000fce00078e0217 */
.L_x_6:
[----:B------:R-:W0:Y:S01]  /*03e0*/  LDC.64 R50, c[0x0][0x380] ;  /* 0x0000e000ff327b82 */ /* 0x000e220000000a00 */
[----:B-1----:R-:W-:Y:S02]  /*03f0*/  R2UR UR4, R42 ;  /* 0x000000002a0472ca */ /* 0x002fe400000e0000 */
[----:B------:R-:W-:-:S13]  /*0400*/  R2UR UR5, R43 ;  /* 0x000000002b0572ca */ /* 0x000fda00000e0000 */
[----:B------:R-:W2:Y:S01]  /*0410*/  LDG.E.64 R20, desc[UR4][R48.64+-0x10] ;  /* 0xfffff00430147981 */ /* 0x000ea2000c1e1b00 */
[----:B0-----:R-:W-:-:S04]  /*0420*/  IMAD.WIDE.U32 R32, R26, 0x8, R50 ;  /* 0x000000081a207825 */ /* 0x001fc800078e0032 */
[----:B------:R-:W-:Y:S02]  /*0430*/  IMAD.WIDE R50, R39, 0x8, R50 ;  /* 0x0000000827327825 */ /* 0x000fe400078e0232 */
[----:B------:R-:W3:Y:S04]  /*0440*/  LDG.E.64 R32, desc[UR4][R32.64] ;  /* 0x0000000420207981 */ /* 0x000ee8000c1e1b00 */
[----:B------:R-:W4:Y:S01]  /*0450*/  LDG.E.64 R28, desc[UR4][R50.64] ;  /* 0x00000004321c7981 */ /* 0x000f22000c1e1b00 */
[----:B------:R-:W-:Y:S01]  /*0460*/  MOV R34, 0x0 ;  /* 0x0000000000227802 */ /* 0x000fe20000000f00 */
[----:B------:R-:W0:Y:S02]  /*0470*/  LDCU.64 UR4, c[0x4][0x18] ;  /* 0x01000300ff0477ac */ /* 0x000e240008000a00 */
[----:B------:R-:W-:Y:S03]  /*0480*/  STL.128 [R1], R24 ;  /* 0x0000001801007387 */ /* 0x000fe60000100c00 */
[----:B------:R-:W1:Y:S01]  /*0490*/  LDC.64 R34, c[0x4][R34] ;  /* 0x0100000022227b82 */ /* 0x000e620000000a00 */
[----:B--2---:R-:W-:Y:S08]  /*04a0*/  F2F.F64.F32 R12, R20 ;  /* 0x00000014000c7310 */ /* 0x004ff00000201800 */
[----:B------:R-:W2:Y:S08]  /*04b0*/  F2F.F64.F32 R14, R21 ;  /* 0x00000015000e7310 */ /* 0x000eb00000201800 */
[----:B----4-:R-:W-:Y:S08]  /*04c0*/  F2F.F64.F32 R8, R28 ;  /* 0x0000001c00087310 */ /* 0x010ff00000201800 */
[----:B------:R-:W4:Y:S01]  /*04d0*/  F2F.F64.F32 R10, R29 ;  /* 0x0000001d000a7310 */ /* 0x000f220000201800 */
[----:B--2---:R-:W-:Y:S07]  /*04e0*/  STL.128 [R1+0x30], R12 ;  /* 0x0000300c01007387 */ /* 0x004fee0000100c00 */
[----:B---3--:R-:W-:Y:S01]  /*04f0*/  F2F.F64.F32 R4, R32 ;  /* 0x0000002000047310 */ /* 0x008fe20000201800 */
[----:B----4-:R-:W-:Y:S07]  /*0500*/  STL.128 [R1+0x20], R8 ;  /* 0x0000200801007387 */ /* 0x010fee0000100c00 */
[----:B------:R-:W2:Y:S02]  /*0510*/  F2F.F64.F32 R6, -R33 ;  /* 0x8000002100067310 */ /* 0x000ea40000201800 */
[----:B--2---:R0:W-:Y:S02]  /*0520*/  STL.128 [R1+0x10], R4 ;  /* 0x0000100401007387 */ /* 0x0041e40000100c00 */
[----:B0-----:R-:W-:Y:S01]  /*0530*/  MOV R4, UR4 ;  /* 0x0000000400047c02 */ /* 0x001fe20008000f00 */
[----:B------:R-:W-:Y:S01]  /*0540*/  IMAD.U32 R5, RZ, RZ, UR5 ;  /* 0x00000005ff057e24 */ /* 0x000fe2000f8e00ff */
[----:B------:R-:W-:Y:S01]  /*0550*/  MOV R6, R36 ;  /* 0x0000002400067202 */ /* 0x000fe20000000f00 */
[----:B-1----:R-:W-:-:S07]  /*0560*/  IMAD.MOV.U32 R7, RZ, RZ, R2 ;  /* 0x000000ffff077224 */ /* 0x002fce00078e0002 */
[----:B------:R-:W-:-:S07]  /*0570*/  LEPC R20, `(.L_x_2) ;  /* 0x000000001014794e */ /* 0x000fce0000000000 */
[----:B------:R-:W-:Y:S05]  /*0580*/  CALL.ABS.NOINC R34 ;  /* 0x0000000022007343 */ /* 0x000fea0003c00000 */
.L_x_2:
[CC--:B------:R-:W-:Y:S01]  /*0590*/  FMUL R3, R29.reuse, R33.reuse ;  /* 0x000000211d037220 */ /* 0x0c0fe20000400000 */
[----:B------:R-:W-:Y:S01]  /*05a0*/  FMUL R44, R28, R33 ;  /* 0x000000211c2c7220 */ /* 0x000fe20000400000 */
[----:B------:R-:W-:Y:S01]  /*05b0*/  R2UR UR4, R42 ;  /* 0x000000002a0472ca */ /* 0x000fe200000e0000 */
[----:B------:R-:W0:Y:S01]  /*05c0*/  LDC R35, c[0x0][0x390] ;  /* 0x0000e400ff237b82 */ /* 0x000e220000000800 */
[-C--:B------:R-:W-:Y:S01]  /*05d0*/  FFMA R3, R28, R32.reuse, R3 ;  /* 0x000000201c037223 */ /* 0x080fe20000000003 */
[----:B------:R-:W-:Y:S01]  /*05e0*/  FFMA R44, R29, R32, -R44 ;  /* 0x000000201d2c7223 */ /* 0x000fe2000000082c */
[----:B------:R-:W-:-:S05]  /*05f0*/  R2UR UR5, R43 ;  /* 0x000000002b0572ca */ /* 0x000fca00000e0000 */
[----:B------:R-:W1:Y:S08]  /*0600*/  LDC.64 R32, c[0x0][0x380] ;  /* 0x0000e000ff207b82 */ /* 0x000e700000000a00 */
[----:B------:R-:W2:Y:S01]  /*0610*/  LDG.E.64 R20, desc[UR4][R48.64+-0x8] ;  /* 0xfffff80430147981 */ /* 0x000ea2000c1e1b00 */
[----:B0-----:R-:W-:-:S06]  /*0620*/  IMAD.WIDE R34, R35, 0x8, R50 ;  /* 0x0000000823227825 */ /* 0x001fcc00078e0232 */
[----:B------:R-:W3:Y:S01]  /*0630*/  LDG.E.64 R34, desc[UR4][R34.64] ;  /* 0x0000000422227981 */ /* 0x000ee2000c1e1b00 */
[----:B------:R-:W-:Y:S01]  /*0640*/  MOV R28, R24 ;  /* 0x00000018001c7202 */ /* 0x000fe20000000f00 */
[----:B-1----:R-:W-:-:S04]  /*0650*/  IMAD.WIDE.U32 R32, R30, 0x8, R32 ;  /* 0x000000081e207825 */ /* 0x002fc800078e0020 */
[----:B------:R-:W-:Y:S02]  /*0660*/  IMAD.MOV.U32 R29, RZ, RZ, R25 ;  /* 0x000000ffff1d7224 */ /* 0x000fe400078e0019 */
[----:B------:R-:W4:Y:S01]  /*0670*/  LDG.E.64 R32, desc[UR4][R32.64] ;  /* 0x0000000420207981 */ /* 0x000f22000c1e1b00 */
[----:B------:R-:W0:Y:S03]  /*0680*/  LDCU.64 UR4, c[0x4][0x18] ;  /* 0x01000300ff0477ac */ /* 0x000e260008000a00 */
[----:B------:R1:W-:Y:S02]  /*0690*/  STL.128 [R1], R28 ;  /* 0x0000001c01007387 */ /* 0x0003e40000100c00 */
[----:B-1----:R-:W-:-:S06]  /*06a0*/  MOV R28, 0x0 ;  /* 0x00000000001c7802 */ /* 0x002fcc0000000f00 */
[----:B------:R-:W1:Y:S01]  /*06b0*/  LDC.64 R28, c[0x4][R28] ;  /* 0x010000001c1c7b82 */ /* 0x000e620000000a00 */
[----:B------:R-:W-:Y:S01]  /*06c0*/  FADD R46, R3, R16 ;  /* 0x00000010032e7221 */ /* 0x000fe20000000000 */
[----:B------:R-:W-:Y:S01]  /*06d0*/  FADD R44, R44, R17 ;  /* 0x000000112c2c7221 */ /* 0x000fe20000000000 */
[----:B--2---:R-:W-:Y:S08]  /*06e0*/  F2F.F64.F32 R12, R20 ;  /* 0x00000014000c7310 */ /* 0x004ff00000201800 */
[----:B------:R-:W2:Y:S08]  /*06f0*/  F2F.F64.F32 R14, R21 ;  /* 0x00000015000e7310 */ /* 0x000eb00000201800 */
[----:B---3--:R-:W-:Y:S08]  /*0700*/  F2F.F64.F32 R4, R34 ;  /* 0x0000002200047310 */ /* 0x008ff00000201800 */
[----:B----4-:R-:W-:Y:S08]  /*0710*/  F2F.F64.F32 R8, R32 ;  /* 0x0000002000087310 */ /* 0x010ff00000201800 */
[----:B------:R-:W3:Y:S01]  /*0720*/  F2F.F64.F32 R10, -R33 ;  /* 0x80000021000a7310 */ /* 0x000ee20000201800 */
[----:B--2---:R-:W-:Y:S07]  /*0730*/  STL.128 [R1+0x30], R12 ;  /* 0x0000300c01007387 */ /* 0x004fee0000100c00 */
[----:B------:R-:W2:Y:S01]  /*0740*/  F2F.F64.F32 R6, R35 ;  /* 0x0000002300067310 */ /* 0x000ea20000201800 */
[----:B---3--:R-:W-:Y:S04]  /*0750*/  STL.128 [R1+0x10], R8 ;  /* 0x0000100801007387 */ /* 0x008fe80000100c00 */
[----:B--2---:R0:W-:Y:S02]  /*0760*/  STL.128 [R1+0x20], R4 ;  /* 0x0000200401007387 */ /* 0x0041e40000100c00 */
[----:B0-----:R-:W-:Y:S01]  /*0770*/  MOV R4, UR4 ;  /* 0x0000000400047c02 */ /* 0x001fe20008000f00 */
[----:B------:R-:W-:Y:S01]  /*0780*/  IMAD.U32 R5, RZ, RZ, UR5 ;  /* 0x00000005ff057e24 */ /* 0x000fe2000f8e00ff */
[----:B------:R-:W-:Y:S01]  /*0790*/  MOV R6, R36 ;  /* 0x0000002400067202 */ /* 0x000fe20000000f00 */
[----:B-1----:R-:W-:-:S07]  /*07a0*/  IMAD.MOV.U32 R7, RZ, RZ, R2 ;  /* 0x000000ffff077224 */ /* 0x002fce00078e0002 */
[----:B------:R-:W-:-:S07]  /*07b0*/  LEPC R20, `(.L_x_3) ;  /* 0x000000001014794e */ /* 0x000fce0000000000 */
[----:B------:R-:W-:Y:S05]  /*07c0*/  CALL.ABS.NOINC R28 ;  /* 0x000000001c007343 */ /* 0x000fea0003c00000 */
.L_x_3:
        /* <DEDUP_REMOVED lines=36> */
.L_x_4:
[----:B------:R-:W0:Y:S01]  /*0a10*/  LDC.64 R34, c[0x0][0x380] ;  /* 0x0000e000ff227b82 */ /* 0x000e220000000a00 */
[----:B------:R-:W-:Y:S02]  /*0a20*/  R2UR UR4, R42 ;  /* 0x000000002a0472ca */ /* 0x000fe400000e0000 */
[----:B------:R-:W-:-:S05]  /*0a30*/  R2UR UR5, R43 ;  /* 0x000000002b0572ca */ /* 0x000fca00000e0000 */
[----:B------:R-:W1:Y:S08]  /*0a40*/  LDC R17, c[0x0][0x390] ;  /* 0x0000e400ff117b82 */ /* 0x000e700000000800 */
[----:B------:R-:W2:Y:S01]  /*0a50*/  LDG.E.64 R44, desc[UR4][R48.64+0x8] ;  /* 0x00000804302c7981 */ /* 0x000ea2000c1e1b00 */
[----:B0-----:R-:W-:-:S06]  /*0a60*/  IMAD.WIDE.U32 R34, R22, 0x8, R34 ;  /* 0x0000000816227825 */ /* 0x001fcc00078e0022 */
[----:B------:R-:W3:Y:S01]  /*0a70*/  LDG.E.64 R34, desc[UR4][R34.64] ;  /* 0x0000000422227981 */ /* 0x000ee2000c1e1b00 */
[----:B-1----:R-:W-:-:S06]  /*0a80*/  IMAD.WIDE R16, R17, 0x18, R50 ;  /* 0x0000001811107825 */ /* 0x002fcc00078e0232 */
[----:B------:R-:W4:Y:S01]  /*0a90*/  LDG.E.64 R16, desc[UR4][R16.64] ;  /* 0x0000000410107981 */ /* 0x000f22000c1e1b00 */
[CC--:B------:R-:W-:Y:S01]  /*0aa0*/  FMUL R3, R29.reuse, R33.reuse ;  /* 0x000000211d037220 */ /* 0x0c0fe20000400000 */
[C---:B------:R-:W-:Y:S01]  /*0ab0*/  FMUL R0, R28.reuse, R33 ;  /* 0x000000211c007220 */ /* 0x040fe20000400000 */
[----:B------:R-:W-:Y:S01]  /*0ac0*/  MOV R20, R24 ;  /* 0x0000001800147202 */ /* 0x000fe20000000f00 */
[----:B------:R-:W-:Y:S02]  /*0ad0*/  IMAD.MOV.U32 R21, RZ, RZ, R25 ;  /* 0x000000ffff157224 */ /* 0x000fe400078e0019 */
[-C--:B------:R-:W-:Y:S01]  /*0ae0*/  FFMA R3, R28, R32.reuse, R3 ;  /* 0x000000201c037223 */ /* 0x080fe20000000003 */
[----:B------:R-:W-:Y:S01]  /*0af0*/  MOV R28, 0x0 ;  /* 0x00000000001c7802 */ /* 0x000fe20000000f00 */
[----:B------:R-:W-:Y:S01]  /*0b00*/  FFMA R0, R29, R32, -R0 ;  /* 0x000000201d007223 */ /* 0x000fe20000000800 */
[----:B------:R-:W0:Y:S01]  /*0b10*/  LDCU.64 UR4, c[0x4][0x18] ;  /* 0x01000300ff0477ac */ /* 0x000e220008000a00 */
[----:B------:R-:W-:Y:S03]  /*0b20*/  STL.128 [R1], R20 ;  /* 0x0000001401007387 */ /* 0x000fe60000100c00 */
[----:B------:R-:W1:Y:S01]  /*0b30*/  LDC.64 R28, c[0x4][R28] ;  /* 0x010000001c1c7b82 */ /* 0x000e620000000a00 */
[----:B------:R-:W-:Y:S01]  /*0b40*/  FADD R46, R46, R3 ;  /* 0x000000032e2e7221 */ /* 0x000fe20000000000 */
[----:B------:R-:W-:Y:S01]  /*0b50*/  FADD R47, R47, R0 ;  /* 0x000000002f2f7221 */ /* 0x000fe20000000000 */
[----:B--2---:R-:W-:Y:S08]  /*0b60*/  F2F.F64.F32 R12, R44 ;  /* 0x0000002c000c7310 */ /* 0x004ff00000201800 */
[----:B------:R-:W2:Y:S08]  /*0b70*/  F2F.F64.F32 R14, R45 ;  /* 0x0000002d000e7310 */ /* 0x000eb00000201800 */
[----:B---3--:R-:W-:Y:S08]  /*0b80*/  F2F.F64.F32 R8, R34 ;  /* 0x0000002200087310 */ /* 0x008ff00000201800 */
[----:B------:R-:W3:Y:S01]  /*0b90*/  F2F.F64.F32 R10, -R35 ;  /* 0x80000023000a7310 */ /* 0x000ee20000201800 */
[----:B--2---:R-:W-:Y:S07]  /*0ba0*/  STL.128 [R1+0x30], R12 ;  /* 0x0000300c01007387 */ /* 0x004fee0000100c00 */
[----:B----4-:R-:W-:Y:S01]  /*0bb0*/  F2F.F64.F32 R4, R16 ;  /* 0x0000001000047310 */ /* 0x010fe20000201800 */
[----:B---3--:R-:W-:Y:S07]  /*0bc0*/  STL.128 [R1+0x10], R8 ;  /* 0x0000100801007387 */ /* 0x008fee0000100c00 */
[----:B------:R-:W2:Y:S02]  /*0bd0*/  F2F.F64.F32 R6, R17 ;  /* 0x0000001100067310 */ /* 0x000ea40000201800 */
[----:B--2---:R0:W-:Y:S02]  /*0be0*/  STL.128 [R1+0x20], R4 ;  /* 0x0000200401007387 */ /* 0x0041e40000100c00 */
[----:B0-----:R-:W-:Y:S01]  /*0bf0*/  MOV R4, UR4 ;  /* 0x0000000400047c02 */ /* 0x001fe20008000f00 */
[----:B------:R-:W-:Y:S01]  /*0c00*/  IMAD.U32 R5, RZ, RZ, UR5 ;  /* 0x00000005ff057e24 */ /* 0x000fe2000f8e00ff */
[----:B------:R-:W-:Y:S01]  /*0c10*/  MOV R6, R36 ;  /* 0x0000002400067202 */ /* 0x000fe20000000f00 */
[----:B-1----:R-:W-:-:S07]  /*0c20*/  IMAD.MOV.U32 R7, RZ, RZ, R2 ;  /* 0x000000ffff077224 */ /* 0x002fce00078e0002 */
[----:B------:R-:W-:-:S07]  /*0c30*/  LEPC R20, `(.L_x_5) ;  /* 0x000000001014794e */ /* 0x000fce0000000000 */
[----:B------:R-:W-:Y:S05]  /*0c40*/  CALL.ABS.NOINC R28 ;  /* 0x000000001c007343 */ /* 0x000fea0003c00000 */
.L_x_5:
[----:B------:R-:W-:Y:S01]  /*0c50*/  IADD3 R48, P0, PT, R48, 0x20, RZ ;  /* 0x0000002030307810 */ /* 0x000fe20007f1e0ff */
[----:B------:R-:W-:Y:S02]  /*0c60*/  VIADD R40, R40, 0x4 ;  /* 0x0000000428287836 */ /* 0x000fe40000000000 */
[CC--:B------:R-:W-:Y:S01]  /*0c70*/  FMUL R3, R17.reuse, R35.reuse ;  /* 0x0000002311037220 */ /* 0x0c0fe20000400000 */
[----:B------:R-:W-:Y:S01]  /*0c80*/  FMUL R0, R16, R35 ;  /* 0x0000002310007220 */ /* 0x000fe20000400000 */
[----:B------:R-:W-:Y:S02]  /*0c90*/  IADD3.X R49, PT, PT, RZ, R49, RZ, P0, !PT ;  /* 0x00000031ff317210 */ /* 0x000fe400007fe4ff */
[----:B------:R-:W-:Y:S01]  /*0ca0*/  ISETP.NE.AND P0, PT, R40, RZ, PT ;  /* 0x000000ff2800720c */ /* 0x000fe20003f05270 */
[-C--:B------:R-:W-:Y:S01]  /*0cb0*/  FFMA R3, R16, R34.reuse, R3 ;  /* 0x0000002210037223 */ /* 0x080fe20000000003 */
[----:B------:R-:W-:Y:S01]  /*0cc0*/  FFMA R34, R17, R34, -R0 ;  /* 0x0000002211227223 */ /* 0x000fe20000000800 */
[----:B------:R-:W-:-:S02]  /*0cd0*/  MOV R0, UR37 ;  /* 0x0000002500007c02 */ /* 0x000fc40008000f00 */
[----:B------:R-:W-:Y:S01]  /*0ce0*/  FADD R16, R46, R3 ;  /* 0x000000032e107221 */ /* 0x000fe20000000000 */
[----:B------:R-:W-:Y:S01]  /*0cf0*/  FADD R17, R47, R34 ;  /* 0x000000222f117221 */ /* 0x000fe20000000000 */
[C---:B------:R-:W-:Y:S01]  /*0d00*/  LEA R31, R0.reuse, R31, 0x2 ;  /* 0x0000001f001f7211 */ /* 0x040fe200078e10ff */
[C---:B------:R-:W-:Y:S01]  /*0d10*/  IMAD R39, R0.reuse, 0x4, R39 ;  /* 0x0000000400277824 */ /* 0x040fe200078e0227 */
[C---:B------:R-:W-:Y:S01]  /*0d20*/  LEA R23, R0.reuse, R23, 0x2 ;  /* 0x0000001700177211 */ /* 0x040fe200078e10ff */
[C---:B------:R-:W-:Y:S01]  /*0d30*/  IMAD R19, R0.reuse, 0x4, R19 ;  /* 0x0000000400137824 */ /* 0x040fe200078e0213 */
[C---:B------:R-:W-:Y:S01]  /*0d40*/  LEA R30, R0.reuse, R30, 0x2 ;  /* 0x0000001e001e7211 */ /* 0x040fe200078e10ff */
[C---:B------:R-:W-:Y:S01]  /*0d50*/  IMAD R27, R0.reuse, 0x4, R27 ;  /* 0x00000004001b7824 */ /* 0x040fe200078e021b */
[C---:B------:R-:W-:Y:S01]  /*0d60*/  LEA R22, R0.reuse, R22, 0x2 ;  /* 0x0000001600167211 */ /* 0x040fe200078e10ff */
[C---:B------:R-:W-:Y:S02]  /*0d70*/  IMAD R18, R0.reuse, 0x4, R18 ;  /* 0x0000000400127824 */ /* 0x040fe400078e0212 */
[----:B------:R-:W-:Y:S01]  /*0d80*/  IMAD R26, R0, 0x4, R26 ;  /* 0x00000004001a7824 */ /* 0x000fe200078e021a */
[----:B------:R-:W-:Y:S06]  /*0d90*/  @P0 BRA `(.L_x_6) ;  /* 0xfffffff400900947 */ /* 0x000fec000383ffff */
[----:B------:R-:W-:Y:S05]  /*0da0*/  BSYNC.RECONVERGENT B6 ;  /* 0x0000000000067941 */ /* 0x000fea0003800200 */
.L_x_1:
[----:B------:R-:W-:-:S13]  /*0db0*/  ISETP.NE.AND P0, PT, R41, RZ, PT ;  /* 0x000000ff2900720c */ /* 0x000fda0003f05270 */
[----:B------:R-:W-:Y:S05]  /*0dc0*/  @!P0 BRA `(.L_x_7) ;  /* 0x00000008002c8947 */ /* 0x000fea0003800000 */
[----:B------:R-:W-:-:S13]  /*0dd0*/  ISETP.NE.AND P0, PT, R41, 0x1, PT ;  /* 0x000000012900780c */ /* 0x000fda0003f05270 */
[----:B------:R-:W-:Y:S05]  /*0de0*/  @!P0 BRA `(.L_x_8) ;  /* 0x0000000400608947 */ /* 0x000fea0003800000 */
[----:B------:R-:W0:Y:S01]  /*0df0*/  LDC.64 R4, c[0x0][0x380] ;  /* 0x0000e000ff047b82 */ /* 0x000e220000000a00 */
[----:B-1----:R-:W-:Y:S01]  /*0e00*/  R2UR UR4, R42 ;  /* 0x000000002a0472ca */ /* 0x002fe200000e0000 */
[CC--:B------:R-:W-:Y:S01]  /*0e10*/  IMAD R33, R38.reuse, R0.reuse, R24 ;  /* 0x0000000026217224 */ /* 0x0c0fe200078e0218 */
[C---:B------:R-:W-:Y:S01]  /*0e20*/  R2UR UR5, R43.reuse ;  /* 0x000000002b0572ca */ /* 0x040fe200000e0000 */
[----:B------:R-:W-:Y:S01]  /*0e30*/  IMAD R26, R38, R0, R25 ;  /* 0x00000000261a7224 */ /* 0x000fe200078e0219 */
[C---:B------:R-:W-:Y:S02]  /*0e40*/  R2UR UR6, R42.reuse ;  /* 0x000000002a0672ca */ /* 0x040fe400000e0000 */
[C---:B------:R-:W-:Y:S02]  /*0e50*/  R2UR UR7, R43.reuse ;  /* 0x000000002b0772ca */ /* 0x040fe400000e0000 */
[----:B------:R-:W-:Y:S02]  /*0e60*/  R2UR UR8, R42 ;  /* 0x000000002a0872ca */ /* 0x000fe400000e0000 */
[----:B------:R-:W-:-:S02]  /*0e70*/  R2UR UR9, R43 ;  /* 0x000000002b0972ca */ /* 0x000fc400000e0000 */
[----:B------:R-:W-:Y:S01]  /*0e80*/  IADD3 R3, PT, PT, R37, R38, RZ ;  /* 0x0000002625037210 */ /* 0x000fe20007ffe0ff */
[----:B0-----:R-:W-:-:S04]  /*0e90*/  IMAD.WIDE R32, R33, 0x8, R4 ;  /* 0x0000000821207825 */ /* 0x001fc800078e0204 */
[--C-:B------:R-:W-:Y:S01]  /*0ea0*/  IMAD.WIDE.U32 R22, R26, 0x8, R4.reuse ;  /* 0x000000081a167825 */ /* 0x100fe200078e0004 */
[----:B------:R-:W2:Y:S01]  /*0eb0*/  LDG.E.64 R18, desc[UR4][R32.64] ;  /* 0x0000000420127981 */ /* 0x000ea2000c1e1b00 */
[----:B------:R-:W0:Y:S02]  /*0ec0*/  LDCU UR4, c[0x0][0x394] ;  /* 0x00007280ff0477ac */ /* 0x000e240008000800 */
[----:B------:R-:W-:Y:S02]  /*0ed0*/  IMAD.WIDE.U32 R4, R3, 0x8, R4 ;  /* 0x0000000803047825 */ /* 0x000fe400078e0004 */
[----:B------:R-:W3:Y:S04]  /*0ee0*/  LDG.E.64 R22, desc[UR6][R22.64] ;  /* 0x0000000616167981 */ /* 0x000ee8000c1e1b00 */
[----:B------:R-:W4:Y:S01]  /*0ef0*/  LDG.E.64 R4, desc[UR8][R4.64] ;  /* 0x0000000804047981 */ /* 0x000f22000c1e1b00 */
[----:B------:R-:W-:-:S04]  /*0f00*/  MOV R39, 0x0 ;  /* 0x0000000000277802 */ /* 0x000fc80000000f00 */
[----:B------:R1:W1:Y:S01]  /*0f10*/  LDC.64 R34, c[0x4][R39] ;  /* 0x0100000027227b82 */ /* 0x0002620000000a00 */
[----:B0-----:R-:W-:Y:S01]  /*0f20*/  IMAD R27, R38, R0, UR4 ;  /* 0x00000004261b7e24 */ /* 0x001fe2000f8e0200 */
[----:B------:R-:W0:Y:S04]  /*0f30*/  LDCU.64 UR4, c[0x4][0x18] ;  /* 0x01000300ff0477ac */ /* 0x000e280008000a00 */
[----:B------:R0:W-:Y:S01]  /*0f40*/  STL.128 [R1], R24 ;  /* 0x0000001801007387 */ /* 0x0001e20000100c00 */
[----:B------:R-:W-:Y:S01]  /*0f50*/  IMAD.MOV.U32 R6, RZ, RZ, R36 ;  /* 0x000000ffff067224 */ /* 0x000fe200078e0024 */
[----:B------:R-:W-:Y:S01]  /*0f60*/  MOV R7, R2 ;  /* 0x0000000200077202 */ /* 0x000fe20000000f00 */
[----:B--2---:R-:W-:Y:S08]  /*0f70*/  F2F.F64.F32 R8, R18 ;  /* 0x0000001200087310 */ /* 0x004ff00000201800 */
[----:B------:R-:W2:Y:S08]  /*0f80*/  F2F.F64.F32 R10, R19 ;  /* 0x00000013000a7310 */ /* 0x000eb00000201800 */
[----:B---3--:R-:W-:Y:S08]  /*0f90*/  F2F.F64.F32 R12, R22 ;  /* 0x00000016000c7310 */ /* 0x008ff00000201800 */
[----:B------:R-:W3:Y:S08]  /*0fa0*/  F2F.F64.F32 R14, -R23 ;  /* 0x80000017000e7310 */ /* 0x000ef00000201800 */
[----:B----4-:R-:W-:Y:S08]  /*0fb0*/  F2F.F64.F32 R28, R4 ;  /* 0x00000004001c7310 */ /* 0x010ff00000201800 */
[----:B------:R-:W4:Y:S01]  /*0fc0*/  F2F.F64.F32 R30, R5 ;  /* 0x00000005001e7310 */ /* 0x000f220000201800 */
[----:B--2---:R2:W-:Y:S04]  /*0fd0*/  STL.128 [R1+0x20], R8 ;  /* 0x0000200801007387 */ /* 0x0045e80000100c00 */
[----:B---3--:R2:W-:Y:S04]  /*0fe0*/  STL.128 [R1+0x10], R12 ;  /* 0x0000100c01007387 */ /* 0x0085e80000100c00 */
[----:B----4-:R2:W-:Y:S01]  /*0ff0*/  STL.128 [R1+0x30], R28 ;  /* 0x0000301c01007387 */ /* 0x0105e20000100c00 */
[----:B0-----:R-:W-:Y:S01]  /*1000*/  IMAD.U32 R4, RZ, RZ, UR4 ;  /* 0x00000004ff047e24 */ /* 0x001fe2000f8e00ff */
[----:B-1----:R-:W-:-:S07]  /*1010*/  MOV R5, UR5 ;  /* 0x0000000500057c02 */ /* 0x002fce0008000f00 */
[----:B------:R-:W-:-:S07]  /*1020*/  LEPC R20, `(.L_x_9) ;  /* 0x000000001014794e */ /* 0x000fce0000000000 */
[----:B--2---:R-:W-:Y:S05]  /*1030*/  CALL.ABS.NOINC R34 ;  /* 0x0000000022007343 */ /* 0x004fea0003c00000 */
.L_x_9:
[----:B------:R-:W0:Y:S01]  /*1040*/  LDC R7, c[0x0][0x390] ;  /* 0x0000e400ff077b82 */ /* 0x000e220000000800 */
[----:B------:R-:W1:Y:S01]  /*1050*/  LDCU.64 UR4, c[0x0][0x380] ;  /* 0x00007000ff0477ac */ /* 0x000e620008000a00 */
[----:B------:R-:W-:Y:S02]  /*1060*/  IADD3 R0, P0, PT, R37, R38, RZ ;  /* 0x0000002625007210 */ /* 0x000fe40007f1e0ff */
[C---:B------:R-:W-:Y:S02]  /*1070*/  R2UR UR6, R42.reuse ;  /* 0x000000002a0672ca */ /* 0x040fe400000e0000 */
[C---:B------:R-:W-:Y:S02]  /*1080*/  R2UR UR7, R43.reuse ;  /* 0x000000002b0772ca */ /* 0x040fe400000e0000 */
[----:B------:R-:W2:Y:S01]  /*1090*/  LDC.64 R28, c[0x0][0x380] ;  /* 0x0000e000ff1c7b82 */ /* 0x000ea20000000a00 */
[----:B------:R-:W-:Y:S02]  /*10a0*/  R2UR UR8, R42 ;  /* 0x000000002a0872ca */ /* 0x000fe400000e0000 */
[----:B------:R-:W-:-:S02]  /*10b0*/  R2UR UR9, R43 ;  /* 0x000000002b0972ca */ /* 0x000fc400000e0000 */
[----:B------:R-:W-:Y:S02]  /*10c0*/  R2UR UR10, R42 ;  /* 0x000000002a0a72ca */ /* 0x000fe400000e0000 */
[----:B------:R-:W-:Y:S02]  /*10d0*/  R2UR UR11, R43 ;  /* 0x000000002b0b72ca */ /* 0x000fe400000e0000 */
[----:B------:R-:W-:Y:S02]  /*10e0*/  IADD3.X R3, PT, PT, RZ, RZ, RZ, P0, !PT ;  /* 0x000000ffff037210 */ /* 0x000fe400007fe4ff */
[----:B-1----:R-:W-:-:S04]  /*10f0*/  LEA R4, P0, R0, UR4, 0x3 ;  /* 0x0000000400047c11 */ /* 0x002fc8000f8018ff */
[----:B------:R-:W-:Y:S01]  /*1100*/  LEA.HI.X R5, R0, UR5, R3, 0x3, P0 ;  /* 0x0000000500057c11 */ /* 0x000fe200080f1c03 */
[----:B0-----:R-:W-:Y:S01]  /*1110*/  IMAD.IADD R26, R26, 0x1, R7 ;  /* 0x000000011a1a7824 */ /* 0x001fe200078e0207 */
[----:B------:R0:W1:Y:S01]  /*1120*/  LDC.64 R40, c[0x4][R39] ;  /* 0x0100000027287b82 */ /* 0x0000620000000a00 */
[----:B------:R-:W-:Y:S01]  /*1130*/  IMAD.WIDE R30, R7, 0x8, R32 ;  /* 0x00000008071e7825 */ /* 0x000fe200078e0220 */
[----:B------:R-:W3:Y:S02]  /*1140*/  LDCU.64 UR4, c[0x4][0x18] ;  /* 0x01000300ff0477ac */ /* 0x000ee40008000a00 */
[----:B------:R-:W4:Y:S01]  /*1150*/  LDG.E.64 R4, desc[UR10][R4.64+0x8] ;  /* 0x0000080a04047981 */ /* 0x000f22000c1e1b00 */
[----:B--2---:R-:W-:-:S03]  /*1160*/  IMAD.WIDE.U32 R28, R26, 0x8, R28 ;  /* 0x000000081a1c7825 */ /* 0x004fc600078e001c */
[----:B------:R-:W2:Y:S04]  /*1170*/  LDG.E.64 R30, desc[UR6][R30.64] ;  /* 0x000000061e1e7981 */ /* 0x000ea8000c1e1b00 */
[----:B------:R-:W5:Y:S01]  /*1180*/  LDG.E.64 R28, desc[UR8][R28.64] ;  /* 0x000000081c1c7981 */ /* 0x000f62000c1e1b00 */
[----:B------:R-:W-:-:S05]  /*1190*/  IMAD.IADD R27, R27, 0x1, R7 ;  /* 0x000000011b1b7824 */ /* 0x000fca00078e0207 */
[----:B------:R0:W-:Y:S01]  /*11a0*/  STL.128 [R1], R24 ;  /* 0x0000001801007387 */ /* 0x0001e20000100c00 */
[-C--:B------:R-:W-:Y:S01]  /*11b0*/  FMUL R3, R19, R23.reuse ;  /* 0x0000001713037220 */ /* 0x080fe20000400000 */
[----:B------:R-:W-:-:S03]  /*11c0*/  FMUL R0, R18, R23 ;  /* 0x0000001712007220 */ /* 0x000fc60000400000 */
[-C--:B------:R-:W-:Y:S01]  /*11d0*/  FFMA R3, R18, R22.reuse, R3 ;  /* 0x0000001612037223 */ /* 0x080fe20000000003 */
[----:B------:R-:W-:Y:S01]  /*11e0*/  FFMA R0, R19, R22, -R0 ;  /* 0x0000001613007223 */ /* 0x000fe20000000800 */
[----:B------:R-:W-:Y:S01]  /*11f0*/  IMAD.MOV.U32 R6, RZ, RZ, R36 ;  /* 0x000000ffff067224 */ /* 0x000fe200078e0024 */
[----:B------:R-:W-:Y:S01]  /*1200*/  MOV R7, R2 ;  /* 0x0000000200077202 */ /* 0x000fe20000000f00 */
[----:B------:R-:W-:Y:S01]  /*1210*/  FADD R16, R16, R3 ;  /* 0x0000000310107221 */ /* 0x000fe20000000000 */
[----:B------:R-:W-:Y:S01]  /*1220*/  FADD R17, R17, R0 ;  /* 0x0000000011117221 */ /* 0x000fe20000000000 */
[----:B----4-:R-:W-:Y:S08]  /*1230*/  F2F.F64.F32 R32, R4 ;  /* 0x0000000400207310 */ /* 0x010ff00000201800 */
[----:B--2---:R-:W-:Y:S08]  /*1240*/  F2F.F64.F32 R12, R30 ;  /* 0x0000001e000c7310 */ /* 0x004ff00000201800 */
[----:B------:R-:W2:Y:S08]  /*1250*/  F2F.F64.F32 R14, R31 ;  /* 0x0000001f000e7310 */ /* 0x000eb00000201800 */
[----:B-----5:R-:W-:Y:S08]  /*1260*/  F2F.F64.F32 R8, R28 ;  /* 0x0000001c00087310 */ /* 0x020ff00000201800 */
[----:B------:R-:W4:Y:S08]  /*1270*/  F2F.F64.F32 R10, -R29 ;  /* 0x8000001d000a7310 */ /* 0x000f300000201800 */
[----:B------:R-:W5:Y:S01]  /*1280*/  F2F.F64.F32 R34, R5 ;  /* 0x0000000500227310 */ /* 0x000f620000201800 */
[----:B--2---:R0:W-:Y:S04]  /*1290*/  STL.128 [R1+0x20], R12 ;  /* 0x0000200c01007387 */ /* 0x0041e80000100c00 */
[----:B----4-:R0:W-:Y:S04]  /*12a0*/  STL.128 [R1+0x10], R8 ;  /* 0x0000100801007387 */ /* 0x0101e80000100c00 */
[----:B-----5:R0:W-:Y:S01]  /*12b0*/  STL.128 [R1+0x30], R32 ;  /* 0x0000302001007387 */ /* 0x0201e20000100c00 */
[----:B---3--:R-:W-:-:S02]  /*12c0*/  MOV R4, UR4 ;  /* 0x0000000400047c02 */ /* 0x008fc40008000f00 */
[----:B-1----:R-:W-:-:S07]  /*12d0*/  MOV R5, UR5 ;  /* 0x0000000500057c02 */ /* 0x002fce0008000f00 */
[----:B------:R-:W-:-:S07]  /*12e0*/  LEPC R20, `(.L_x_10) ;  /* 0x000000001014794e */ /* 0x000fce0000000000 */
[----:B0-----:R-:W-:Y:S05]  /*12f0*/  CALL.ABS.NOINC R40 ;  /* 0x0000000028007343 */ /* 0x001fea0003c00000 */
.L_x_10:
[CC--:B------:R-:W-:Y:S01]  /*1300*/  FMUL R3, R31.reuse, R29.reuse ;  /* 0x0000001d1f037220 */ /* 0x0c0fe20000400000 */
[----:B------:R-:W-:Y:S01]  /*1310*/  FMUL R0, R30, R29 ;  /* 0x0000001d1e007220 */ /* 0x000fe20000400000 */
[----:B------:R-:W-:Y:S02]  /*1320*/  IADD3 R38, PT, PT, R38, 0x2, RZ ;  /* 0x0000000226267810 */ /* 0x000fe40007ffe0ff */
[-C--:B------:R-:W-:Y:S01]  /*1330*/  FFMA R3, R30, R28.reuse, R3 ;  /* 0x0000001c1e037223 */ /* 0x080fe20000000003 */
[----:B------:R-:W-:-:S03]  /*1340*/  FFMA R0, R31, R28, -R0 ;  /* 0x0000001c1f007223 */ /* 0x000fc60000000800 */
[----:B------:R-:W-:Y:S01]  /*1350*/  FADD R16, R16, R3 ;  /* 0x0000000310107221 */ /* 0x000fe20000000000 */
[----:B------:R-:W-:-:S07]  /*1360*/  FADD R17, R17, R0 ;  /* 0x0000000011117221 */ /* 0x000fce0000000000 */
.L_x_8:
[----:B------:R-:W0:Y:S02]  /*1370*/  LDCU UR5, c[0x0][0x390] ;  /* 0x00007200ff0577ac */ /* 0x000e240008000800 */
[----:B0-----:R-:W-:-:S04]  /*1380*/  ULOP3.LUT UR4, UR5, 0x1, URZ, 0xc0, !UPT ;  /* 0x0000000105047892 */ /* 0x001fc8000f8ec0ff */
[----:B------:R-:W-:-:S09]  /*1390*/  UISETP.NE.U32.AND UP0, UPT, UR4, 0x1, UPT ;  /* 0x000000010400788c */ /* 0x000fd2000bf05070 */
[----:B------:R-:W-:Y:S05]  /*13a0*/  BRA.U UP0, `(.L_x_7) ;  /* 0x0000000100b47547 */ /* 0x000fea000b800000 */
[----:B------:R-:W0:Y:S01]  /*13b0*/  LDC.64 R4, c[0x0][0x380] ;  /* 0x0000e000ff047b82 */ /* 0x000e220000000a00 */
[----:B-1----:R-:W-:Y:S01]  /*13c0*/  R2UR UR6, R42 ;  /* 0x000000002a0672ca */ /* 0x002fe200000e0000 */
[C---:B------:R-:W-:Y:S01]  /*13d0*/  IMAD R27, R38.reuse, UR5, R24 ;  /* 0x00000005261b7c24 */ /* 0x040fe2000f8e0218 */
[----:B------:R-:W-:Y:S01]  /*13e0*/  R2UR UR7, R43 ;  /* 0x000000002b0772ca */ /* 0x000fe200000e0000 */
[----:B------:R-:W-:Y:S01]  /*13f0*/  IMAD R30, R38, UR5, R25 ;  /* 0x00000005261e7c24 */ /* 0x000fe2000f8e0219 */
[C---:B------:R-:W-:Y:S01]  /*1400*/  R2UR UR8, R42.reuse ;  /* 0x000000002a0872ca */ /* 0x040fe200000e0000 */
[----:B------:R-:W-:Y:S01]  /*1410*/  IMAD.IADD R3, R37, 0x1, R38 ;  /* 0x0000000125037824 */ /* 0x000fe200078e0226 */
[C---:B------:R-:W-:Y:S01]  /*1420*/  R2UR UR9, R43.reuse ;  /* 0x000000002b0972ca */ /* 0x040fe200000e0000 */
[----:B------:R-:W1:Y:S01]  /*1430*/  LDC R31, c[0x0][0x394] ;  /* 0x0000e500ff1f7b82 */ /* 0x000e620000000800 */
[----:B------:R-:W-:Y:S02]  /*1440*/  R2UR UR10, R42 ;  /* 0x000000002a0a72ca */ /* 0x000fe400000e0000 */
[----:B------:R-:W-:Y:S01]  /*1450*/  R2UR UR11, R43 ;  /* 0x000000002b0b72ca */ /* 0x000fe200000e0000 */
[----:B0-----:R-:W-:-:S04]  /*1460*/  IMAD.WIDE R26, R27, 0x8, R4 ;  /* 0x000000081b1a7825 */ /* 0x001fc800078e0204 */
[--C-:B------:R-:W-:Y:S02]  /*1470*/  IMAD.WIDE.U32 R18, R30, 0x8, R4.reuse ;  /* 0x000000081e127825 */ /* 0x100fe400078e0004 */
[----:B------:R-:W2:Y:S02]  /*1480*/  LDG.E.64 R26, desc[UR6][R26.64] ;  /* 0x000000061a1a7981 */ /* 0x000ea4000c1e1b00 */
[----:B------:R-:W-:Y:S02]  /*1490*/  IMAD.WIDE.U32 R4, R3, 0x8, R4 ;  /* 0x0000000803047825 */ /* 0x000fe400078e0004 */
[----:B------:R-:W3:Y:S04]  /*14a0*/  LDG.E.64 R18, desc[UR8][R18.64] ;  /* 0x0000000812127981 */ /* 0x000ee8000c1e1b00 */
[----:B------:R-:W4:Y:S01]  /*14b0*/  LDG.E.64 R4, desc[UR10][R4.64] ;  /* 0x0000000a04047981 */ /* 0x000f22000c1e1b00 */
[----:B-1----:R-:W-:Y:S01]  /*14c0*/  IMAD R31, R38, UR5, R31 ;  /* 0x00000005261f7c24 */ /* 0x002fe2000f8e021f */
[----:B------:R-:W-:Y:S01]  /*14d0*/  MOV R28, R24 ;  /* 0x00000018001c7202 */ /* 0x000fe20000000f00 */
[----:B------:R-:W0:Y:S01]  /*14e0*/  LDCU.64 UR4, c[0x4][0x18] ;  /* 0x01000300ff0477ac */ /* 0x000e220008000a00 */
[----:B------:R-:W-:-:S02]  /*14f0*/  MOV R29, R25 ;  /* 0x00000019001d7202 */ /* 0x000fc40000000f00 */
[----:B------:R-:W-:-:S03]  /*1500*/  MOV R0, 0x0 ;  /* 0x0000000000007802 */ /* 0x000fc60000000f00 */
[----:B------:R1:W-:Y:S01]  /*1510*/  STL.128 [R1], R28 ;  /* 0x0000001c01007387 */ /* 0x0003e20000100c00 */
[----:B------:R1:W0:Y:S01]  /*1520*/  LDC.64 R32, c[0x4][R0] ;  /* 0x0100000000207b82 */ /* 0x0002220000000a00 */
[----:B------:R-:W-:Y:S01]  /*1530*/  MOV R6, R36 ;  /* 0x0000002400067202 */ /* 0x000fe20000000f00 */
[----:B------:R-:W-:Y:S01]  /*1540*/  IMAD.MOV.U32 R7, RZ, RZ, R2 ;  /* 0x000000ffff077224 */ /* 0x000fe200078e0002 */
        /* <DEDUP_REMOVED lines=10> */
[----:B------:R-:W-:-:S07]  /*15f0*/  MOV R5, UR5 ;  /* 0x0000000500057c02 */ /* 0x000fce0008000f00 */
[----:B-1----:R-:W-:-:S07]  /*1600*/  LEPC R20, `(.L_x_11) ;  /* 0x000000001014794e */ /* 0x002fce0000000000 */
[----:B------:R-:W-:Y:S05]  /*1610*/  CALL.ABS.NOINC R32 ;  /* 0x0000000020007343 */ /* 0x000fea0003c00000 */
.L_x_11:
[-C--:B------:R-:W-:Y:S01]  /*1620*/  FMUL R3, R27, R19.reuse ;  /* 0x000000131b037220 */ /* 0x080fe20000400000 */
[----:B------:R-:W-:-:S03]  /*1630*/  FMUL R0, R26, R19 ;  /* 0x000000131a007220 */ /* 0x000fc60000400000 */
[-C--:B------:R-:W-:Y:S01]  /*1640*/  FFMA R3, R26, R18.reuse, R3 ;  /* 0x000000121a037223 */ /* 0x080fe20000000003 */
[----:B------:R-:W-:-:S03]  /*1650*/  FFMA R0, R27, R18, -R0 ;  /* 0x000000121b007223 */ /* 0x000fc60000000800 */
[----:B------:R-:W-:Y:S01]  /*1660*/  FADD R16, R16, R3 ;  /* 0x0000000310107221 */ /* 0x000fe20000000000 */
[----:B------:R-:W-:-:S07]  /*1670*/  FADD R17, R17, R0 ;  /* 0x0000000011117221 */ /* 0x000fce0000000000 */
.L_x_7:
[----:B------:R-:W0:Y:S01]  /*1680*/  LDC.64 R8, c[0x0][0x388] ;  /* 0x0000e200ff087b82 */ /* 0x000e220000000a00 */
[----:B------:R-:W2:Y:S01]  /*1690*/  F2F.F64.F32 R10, R16 ;  /* 0x00000010000a7310 */ /* 0x000ea20000201800 */
[----:B-1----:R-:W-:Y:S01]  /*16a0*/  R2UR UR6, R42 ;  /* 0x000000002a0672ca */ /* 0x002fe200000e0000 */
[----:B------:R1:W-:Y:S01]  /*16b0*/  STL.64 [R1], R24 ;  /* 0x0000001801007387 */ /* 0x0003e20000100a00 */
[----:B------:R-:W-:Y:S01]  /*16c0*/  R2UR UR7, R43 ;  /* 0x000000002b0772ca */ /* 0x000fe200000e0000 */
[----:B------:R-:W3:Y:S01]  /*16d0*/  LDCU.64 UR4, c[0x4][0x20] ;  /* 0x01000400ff0477ac */ /* 0x000ee20008000a00 */
[----:B------:R-:W-:Y:S02]  /*16e0*/  IADD3 R37, PT, PT, R24, R37, RZ ;  /* 0x0000002518257210 */ /* 0x000fe40007ffe0ff */
[----:B------:R-:W-:Y:S01]  /*16f0*/  MOV R0, 0x0 ;  /* 0x0000000000007802 */ /* 0x000fe20000000f00 */
[----:B------:R-:W4:Y:S01]  /*1700*/  F2F.F64.F32 R12, R17 ;  /* 0x00000011000c7310 */ /* 0x000f220000201800 */
[----:B------:R-:W-:-:S02]  /*1710*/  MOV R6, R36 ;  /* 0x0000002400067202 */ /* 0x000fc40000000f00 */
[----:B------:R1:W1:Y:S01]  /*1720*/  LDC.64 R14, c[0x4][R0] ;  /* 0x01000000000e7b82 */ /* 0x0002620000000a00 */
[----:B------:R-:W-:Y:S01]  /*1730*/  MOV R7, R2 ;  /* 0x0000000200077202 */ /* 0x000fe20000000f00 */
[----:B--2---:R2:W-:Y:S01]  /*1740*/  STL.64 [R1+0x8], R10 ;  /* 0x0000080a01007387 */ /* 0x0045e20000100a00 */
[----:B---3--:R-:W-:Y:S01]  /*1750*/  MOV R4, UR4 ;  /* 0x0000000400047c02 */ /* 0x008fe20008000f00 */
[----:B0-----:R-:W-:Y:S02]  /*1760*/  IMAD.WIDE R8, R37, 0x8, R8 ;  /* 0x0000000825087825 */ /* 0x001fe400078e0208 */
[----:B----4-:R2:W-:Y:S02]  /*1770*/  STL.64 [R1+0x10], R12 ;  /* 0x0000100c01007387 */ /* 0x0105e40000100a00 */
[----:B------:R-:W-:Y:S02]  /*1780*/  IMAD.U32 R5, RZ, RZ, UR5 ;  /* 0x00000005ff057e24 */ /* 0x000fe4000f8e00ff */
[----:B------:R2:W-:Y:S05]  /*1790*/  STG.E.64 desc[UR6][R8.64], R16 ;  /* 0x0000001008007986 */ /* 0x0005ea000c101b06 */
[----:B------:R-:W-:-:S07]  /*17a0*/  LEPC R20, `(.L_x_12) ;  /* 0x000000001014794e */ /* 0x000fce0000000000 */
[----:B-12---:R-:W-:Y:S05]  /*17b0*/  CALL.ABS.NOINC R14 ;  /* 0x000000000e007343 */ /* 0x006fea0003c00000 */
.L_x_12:
[----:B------:R-:W-:Y:S05]  /*17c0*/  EXIT ;  /* 0x000000000000794d */ /* 0x000fea0003800000 */
.L_x_13:
[----:B------:R-:W-:-:S00]  /*17d0*/  BRA `(.L_x_13) ;  /* 0xfffffffc00fc7947 */ /* 0x000fc0000383ffff */
[----:B------:R-:W-:-:S00]  /*17e0*/  NOP ;  /* 0x0000000000007918 */ /* 0x000fc00000000000 */
        /* <DEDUP_REMOVED lines=9> */
.L_x_71:


//--------------------- .text._Z20complex_matrix_mult2PK6float2S1_PS_iii --------------------------
	.section	.text._Z20complex_matrix_mult2PK6float2S1_PS_iii,"ax",@progbits
	.align	128
        .global         _Z20complex_matrix_mult2PK6float2S1_PS_iii
        .type           _Z20complex_matrix_mult2PK6float2S1_PS_iii,@function
        .size           _Z20complex_matrix_mult2PK6float2S1_PS_iii,(.L_x_72 - _Z20complex_matrix_mult2PK6float2S1_PS_iii)
        .other          _Z20complex_matrix_mult2PK6float2S1_PS_iii,@"STO_CUDA_ENTRY STV_DEFAULT"
_Z20complex_matrix_mult2PK6float2S1_PS_iii:
.text._Z20complex_matrix_mult2PK6float2S1_PS_iii:
[----:B------:R-:W-:Y:S01]  /*0000*/  LDC R1, c[0x0][0x37c] ;  /* 0x0000df00ff017b82 */ /* 0x000fe20000000800 */
[----:B------:R-:W0:Y:S01]  /*0010*/  S2R R3, SR_TID.Y ;  /* 0x0000000000037919 */ /* 0x000e220000002200 */
[----:B------:R-:W1:Y:S06]  /*0020*/  LDCU UR4, c[0x0][0x360] ;  /* 0x00006c00ff0477ac */ /* 0x000e6c0008000800 */
[----:B------:R-:W2:Y:S01]  /*0030*/  LDC R0, c[0x0][0x398] ;  /* 0x0000e600ff007b82 */ /* 0x000ea20000000800 */
[----:B------:R-:W0:Y:S01]  /*0040*/  S2R R4, SR_CTAID.Y ;  /* 0x0000000000047919 */ /* 0x000e220000002600 */
[----:B------:R-:W0:Y:S01]  /*0050*/  LDCU UR5, c[0x0][0x364] ;  /* 0x00006c80ff0577ac */ /* 0x000e220008000800 */
[----:B------:R-:W1:Y:S01]  /*0060*/  S2R R5, SR_TID.X ;  /* 0x0000000000057919 */ /* 0x000e620000002100 */
[----:B------:R-:W3:Y:S01]  /*0070*/  LDCU UR6, c[0x0][0x3a0] ;  /* 0x00007400ff0677ac */ /* 0x000ee20008000800 */
[----:B------:R-:W1:Y:S01]  /*0080*/  S2R R2, SR_CTAID.X ;  /* 0x0000000000027919 */ /* 0x000e620000002500 */
[----:B0-----:R-:W-:-:S05]  /*0090*/  IMAD R3, R4, UR5, R3 ;  /* 0x0000000504037c24 */ /* 0x001fca000f8e0203 */
[----:B---3--:R-:W-:Y:S01]  /*00a0*/  ISETP.GE.AND P0, PT, R3, UR6, PT ;  /* 0x0000000603007c0c */ /* 0x008fe2000bf06270 */
[----:B-1----:R-:W-:-:S05]  /*00b0*/  IMAD R5, R2, UR4, R5 ;  /* 0x0000000402057c24 */ /* 0x002fca000f8e0205 */
[----:B--2---:R-:W-:-:S13]  /*00c0*/  ISETP.GE.OR P0, PT, R5, R0, P0 ;  /* 0x000000000500720c */ /* 0x004fda0000706670 */
[----:B------:R-:W-:Y:S05]  /*00d0*/  @P0 EXIT ;  /* 0x000000000000094d */ /* 0x000fea0003800000 */
[----:B------:R-:W0:Y:S01]  /*00e0*/  LDCU UR5, c[0x0][0x39c] ;  /* 0x00007380ff0577ac */ /* 0x000e220008000800 */
[----:B------:R-:W-:Y:S01]  /*00f0*/  CS2R R8, SRZ ;  /* 0x0000000000087805 */ /* 0x000fe2000001ff00 */
[----:B------:R-:W1:Y:S01]  /*0100*/  LDCU.64 UR8, c[0x0][0x358] ;  /* 0x00006b00ff0877ac */ /* 0x000e620008000a00 */
[----:B0-----:R-:W-:-:S09]  /*0110*/  UISETP.GE.AND UP0, UPT, UR5, 0x1, UPT ;  /* 0x000000010500788c */ /* 0x001fd2000bf06270 */
[----:B-1----:R-:W-:Y:S05]  /*0120*/  BRA.U !UP0, `(.L_x_14) ;  /* 0x0000000d080c7547 */ /* 0x002fea000b800000 */
[----:B------:R-:W-:Y:S02]  /*0130*/  UISETP.GE.U32.AND UP1, UPT, UR5, 0x8, UPT ;  /* 0x000000080500788c */ /* 0x000fe4000bf26070 */
[----:B------:R-:W-:Y:S01]  /*0140*/  IMAD R2, R3, UR5, RZ ;  /* 0x0000000503027c24 */ /* 0x000fe2000f8e02ff */
[----:B------:R-:W-:Y:S01]  /*0150*/  ULOP3.LUT UR6, UR5, 0x7, URZ, 0xc0, !UPT ;  /* 0x0000000705067892 */ /* 0x000fe2000f8ec0ff */
[----:B------:R-:W-:Y:S01]  /*0160*/  CS2R R8, SRZ ;  /* 0x0000000000087805 */ /* 0x000fe2000001ff00 */
[----:B------:R-:W-:Y:S02]  /*0170*/  UMOV UR4, URZ ;  /* 0x000000ff00047c82 */ /* 0x000fe40008000000 */
[----:B------:R-:W-:Y:S02]  /*0180*/  UISETP.NE.AND UP0, UPT, UR6, URZ, UPT ;  /* 0x000000ff0600728c */ /* 0x000fe4000bf05270 */
[----:B------:R-:W-:Y:S09]  /*0190*/  BRA.U !UP1, `(.L_x_15) ;  /* 0x00000005095c7547 */ /* 0x000ff2000b800000 */
[----:B------:R-:W0:Y:S01]  /*01a0*/  LDC.64 R6, c[0x0][0x388] ;  /* 0x0000e200ff067b82 */ /* 0x000e220000000a00 */
[----:B------:R-:W-:Y:S01]  /*01b0*/  HFMA2 R9, -RZ, RZ, 0, 0 ;  /* 0x00000000ff097431 */ /* 0x000fe200000001ff */
[----:B------:R-:W-:-:S04]  /*01c0*/  ULOP3.LUT UR4, UR5, 0x7ffffff8, URZ, 0xc0, !UPT ;  /* 0x7ffffff805047892 */ /* 0x000fc8000f8ec0ff */
[----:B------:R-:W-:Y:S02]  /*01d0*/  UIADD3 UR7, UPT, UPT, -UR4, URZ, URZ ;  /* 0x000000ff04077290 */ /* 0x000fe4000fffe1ff */
[----:B------:R-:W1:Y:S01]  /*01e0*/  LDC.64 R12, c[0x0][0x380] ;  /* 0x0000e000ff0c7b82 */ /* 0x000e620000000a00 */
[----:B0-----:R-:W-:-:S03]  /*01f0*/  IMAD.WIDE.U32 R6, R2, 0x8, R6 ;  /* 0x0000000802067825 */ /* 0x001fc600078e0006 */
[----:B------:R-:W-:-:S04]  /*0200*/  IADD3 R10, P0, PT, R6, 0x20, RZ ;  /* 0x00000020060a7810 */ /* 0x000fc80007f1e0ff */
[----:B------:R-:W-:Y:S02]  /*0210*/  IADD3.X R11, PT, PT, RZ, R7, RZ, P0, !PT ;  /* 0x00000007ff0b7210 */ /* 0x000fe400007fe4ff */
[----:B-1----:R-:W-:-:S07]  /*0220*/  MOV R7, R5 ;  /* 0x0000000500077202 */ /* 0x002fce0000000f00 */
.L_x_16:
[----:B------:R-:W-:Y:S01]  /*0230*/  IMAD.WIDE R28, R7, 0x8, R12 ;  /* 0x00000008071c7825 */ /* 0x000fe200078e020c */
[----:B------:R-:W2:Y:S04]  /*0240*/  LDG.E.64 R24, desc[UR8][R10.64+-0x20] ;  /* 0xffffe0080a187981 */ /* 0x000ea8000c1e1b00 */
[----:B------:R-:W2:Y:S01]  /*0250*/  LDG.E.64 R22, desc[UR8][R28.64] ;  /* 0x000000081c167981 */ /* 0x000ea2000c1e1b00 */
[----:B------:R-:W-:-:S03]  /*0260*/  IMAD.WIDE R26, R0, 0x8, R28 ;  /* 0x00000008001a7825 */ /* 0x000fc600078e021c */
[----:B------:R-:W3:Y:S04]  /*0270*/  LDG.E.64 R20, desc[UR8][R10.64+-0x18] ;  /* 0xffffe8080a147981 */ /* 0x000ee8000c1e1b00 */
[----:B------:R0:W3:Y:S04]  /*0280*/  LDG.E.64 R18, desc[UR8][R26.64] ;  /* 0x000000081a127981 */ /* 0x0000e8000c1e1b00 */
[----:B------:R-:W4:Y:S01]  /*0290*/  LDG.E.64 R14, desc[UR8][R10.64+-0x10] ;  /* 0xfffff0080a0e7981 */ /* 0x000f22000c1e1b00 */
[----:B0-----:R-:W-:-:S05]  /*02a0*/  IMAD.WIDE R26, R0, 0x8, R26 ;  /* 0x00000008001a7825 */ /* 0x001fca00078e021a */
[----:B------:R-:W4:Y:S01]  /*02b0*/  LDG.E.64 R16, desc[UR8][R26.64] ;  /* 0x000000081a107981 */ /* 0x000f22000c1e1b00 */
[----:B------:R-:W-:-:S04]  /*02c0*/  IMAD.WIDE R28, R0, 0x8, R26 ;  /* 0x00000008001c7825 */ /* 0x000fc800078e021a */
[-C--:B--2---:R-:W-:Y:S01]  /*02d0*/  FMUL R4, R23, R25.reuse ;  /* 0x0000001917047220 */ /* 0x084fe20000400000 */
[----:B------:R-:W-:-:S03]  /*02e0*/  FMUL R6, R22, R25 ;  /* 0x0000001916067220 */ /* 0x000fc60000400000 */
[-C--:B------:R-:W-:Y:S01]  /*02f0*/  FFMA R25, R22, R24.reuse, -R4 ;  /* 0x0000001816197223 */ /* 0x080fe20000000804 */
[----:B------:R-:W-:Y:S01]  /*0300*/  FFMA R6, R23, R24, R6 ;  /* 0x0000001817067223 */ /* 0x000fe20000000006 */
[-C--:B---3--:R-:W-:Y:S01]  /*0310*/  FMUL R23, R19, R21.reuse ;  /* 0x0000001513177220 */ /* 0x088fe20000400000 */
[----:B------:R-:W-:Y:S01]  /*0320*/  FMUL R22, R18, R21 ;  /* 0x0000001512167220 */ /* 0x000fe20000400000 */
[----:B------:R-:W-:Y:S01]  /*0330*/  FADD R8, R25, R8 ;  /* 0x0000000819087221 */ /* 0x000fe20000000000 */
[----:B------:R-:W-:-:S04]  /*0340*/  IMAD.WIDE R24, R0, 0x8, R28 ;  /* 0x0000000800187825 */ /* 0x000fc800078e021c */
[-C--:B------:R-:W-:Y:S01]  /*0350*/  FFMA R23, R18, R20.reuse, -R23 ;  /* 0x0000001412177223 */ /* 0x080fe20000000817 */
[----:B------:R-:W-:Y:S02]  /*0360*/  FFMA R22, R19, R20, R22 ;  /* 0x0000001413167223 */ /* 0x000fe40000000016 */
[----:B------:R-:W2:Y:S04]  /*0370*/  LDG.E.64 R20, desc[UR8][R10.64+-0x8] ;  /* 0xfffff8080a147981 */ /* 0x000ea8000c1e1b00 */
[----:B------:R-:W2:Y:S01]  /*0380*/  LDG.E.64 R18, desc[UR8][R28.64] ;  /* 0x000000081c127981 */ /* 0x000ea2000c1e1b00 */
[-C--:B----4-:R-:W-:Y:S01]  /*0390*/  FMUL R27, R17, R15.reuse ;  /* 0x0000000f111b7220 */ /* 0x090fe20000400000 */
[----:B------:R-:W-:-:S03]  /*03a0*/  FMUL R4, R16, R15 ;  /* 0x0000000f10047220 */ /* 0x000fc60000400000 */
[-C--:B------:R-:W-:Y:S01]  /*03b0*/  FFMA R26, R16, R14.reuse, -R27 ;  /* 0x0000000e101a7223 */ /* 0x080fe2000000081b */
[----:B------:R-:W-:Y:S02]  /*03c0*/  FFMA R4, R17, R14, R4 ;  /* 0x0000000e11047223 */ /* 0x000fe40000000004 */
[----:B------:R-:W3:Y:S04]  /*03d0*/  LDG.E.64 R14, desc[UR8][R10.64] ;  /* 0x000000080a0e7981 */ /* 0x000ee8000c1e1b00 */
[----:B------:R0:W3:Y:S01]  /*03e0*/  LDG.E.64 R16, desc[UR8][R24.64] ;  /* 0x0000000818107981 */ /* 0x0000e2000c1e1b00 */
[----:B------:R-:W-:Y:S01]  /*03f0*/  FADD R23, R8, R23 ;  /* 0x0000001708177221 */ /* 0x000fe20000000000 */
[----:B------:R-:W-:-:S03]  /*0400*/  FADD R9, R6, R9 ;  /* 0x0000000906097221 */ /* 0x000fc60000000000 */
[----:B------:R-:W-:Y:S01]  /*0410*/  FADD R6, R23, R26 ;  /* 0x0000001a17067221 */ /* 0x000fe20000000000 */
[----:B0-----:R-:W-:-:S04]  /*0420*/  IMAD.WIDE R24, R0, 0x8, R24 ;  /* 0x0000000800187825 */ /* 0x001fc800078e0218 */
[----:B------:R-:W-:Y:S01]  /*0430*/  FADD R9, R9, R22 ;  /* 0x0000001609097221 */ /* 0x000fe20000000000 */
[----:B------:R-:W-:-:S04]  /*0440*/  IMAD.WIDE R28, R0, 0x8, R24 ;  /* 0x00000008001c7825 */ /* 0x000fc800078e0218 */
[-C--:B--2---:R-:W-:Y:S01]  /*0450*/  FMUL R27, R19, R21.reuse ;  /* 0x00000015131b7220 */ /* 0x084fe20000400000 */
[----:B------:R-:W-:-:S03]  /*0460*/  FMUL R8, R18, R21 ;  /* 0x0000001512087220 */ /* 0x000fc60000400000 */
[-C--:B------:R-:W-:Y:S01]  /*0470*/  FFMA R23, R18, R20.reuse, -R27 ;  /* 0x0000001412177223 */ /* 0x080fe2000000081b */
[----:B------:R-:W-:Y:S02]  /*0480*/  FFMA R8, R19, R20, R8 ;  /* 0x0000001413087223 */ /* 0x000fe40000000008 */
[----:B------:R-:W2:Y:S04]  /*0490*/  LDG.E.64 R20, desc[UR8][R24.64] ;  /* 0x0000000818147981 */ /* 0x000ea8000c1e1b00 */
[----:B------:R-:W2:Y:S01]  /*04a0*/  LDG.E.64 R18, desc[UR8][R10.64+0x8] ;  /* 0x000008080a127981 */ /* 0x000ea2000c1e1b00 */
[CC--:B---3--:R-:W-:Y:S01]  /*04b0*/  FMUL R27, R17.reuse, R15.reuse ;  /* 0x0000000f111b7220 */ /* 0x0c8fe20000400000 */
[----:B------:R-:W-:Y:S01]  /*04c0*/  FMUL R22, R16, R15 ;  /* 0x0000000f10167220 */ /* 0x000fe20000400000 */
[----:B------:R-:W-:Y:S01]  /*04d0*/  FADD R6, R6, R23 ;  /* 0x0000001706067221 */ /* 0x000fe20000000000 */
[----:B------:R-:W3:Y:S01]  /*04e0*/  LDG.E.64 R24, desc[UR8][R10.64+0x18] ;  /* 0x000018080a187981 */ /* 0x000ee2000c1e1b00 */
[-C--:B------:R-:W-:Y:S01]  /*04f0*/  FFMA R26, R16, R14.reuse, -R27 ;  /* 0x0000000e101a7223 */ /* 0x080fe2000000081b */
[----:B------:R-:W-:-:S02]  /*0500*/  FFMA R27, R17, R14, R22 ;  /* 0x0000000e111b7223 */ /* 0x000fc40000000016 */
[----:B------:R0:W4:Y:S04]  /*0510*/  LDG.E.64 R16, desc[UR8][R28.64] ;  /* 0x000000081c107981 */ /* 0x000128000c1e1b00 */
[----:B------:R1:W4:Y:S01]  /*0520*/  LDG.E.64 R14, desc[UR8][R10.64+0x10] ;  /* 0x000010080a0e7981 */ /* 0x000322000c1e1b00 */
[----:B0-----:R-:W-:-:S05]  /*0530*/  IMAD.WIDE R28, R0, 0x8, R28 ;  /* 0x00000008001c7825 */ /* 0x001fca00078e021c */
[----:B------:R-:W3:Y:S01]  /*0540*/  LDG.E.64 R22, desc[UR8][R28.64] ;  /* 0x000000081c167981 */ /* 0x000ee2000c1e1b00 */
[----:B------:R-:W-:Y:S01]  /*0550*/  FADD R9, R9, R4 ;  /* 0x0000000409097221 */ /* 0x000fe20000000000 */
[----:B------:R-:W-:-:S03]  /*0560*/  UIADD3 UR7, UPT, UPT, UR7, 0x8, URZ ;  /* 0x0000000807077890 */ /* 0x000fc6000fffe0ff */
[----:B------:R-:W-:Y:S01]  /*0570*/  FADD R8, R9, R8 ;  /* 0x0000000809087221 */ /* 0x000fe20000000000 */
[----:B------:R-:W-:Y:S01]  /*0580*/  FADD R26, R6, R26 ;  /* 0x0000001a061a7221 */ /* 0x000fe20000000000 */
[----:B------:R-:W-:Y:S02]  /*0590*/  UISETP.NE.AND UP1, UPT, UR7, URZ, UPT ;  /* 0x000000ff0700728c */ /* 0x000fe4000bf25270 */
[----:B------:R-:W-:Y:S01]  /*05a0*/  FADD R27, R8, R27 ;  /* 0x0000001b081b7221 */ /* 0x000fe20000000000 */
[----:B-1----:R-:W-:Y:S02]  /*05b0*/  IADD3 R10, P0, PT, R10, 0x40, RZ ;  /* 0x000000400a0a7810 */ /* 0x002fe40007f1e0ff */
[----:B------:R-:W-:Y:S02]  /*05c0*/  LEA R7, R0, R7, 0x3 ;  /* 0x0000000700077211 */ /* 0x000fe400078e18ff */
[----:B------:R-:W-:Y:S01]  /*05d0*/  IADD3.X R11, PT, PT, RZ, R11, RZ, P0, !PT ;  /* 0x0000000bff0b7210 */ /* 0x000fe200007fe4ff */
[-C--:B--2---:R-:W-:Y:S01]  /*05e0*/  FMUL R9, R21, R19.reuse ;  /* 0x0000001315097220 */ /* 0x084fe20000400000 */
[----:B------:R-:W-:-:S03]  /*05f0*/  FMUL R4, R20, R19 ;  /* 0x0000001314047220 */ /* 0x000fc60000400000 */
[-C--:B------:R-:W-:Y:S01]  /*0600*/  FFMA R9, R20, R18.reuse, -R9 ;  /* 0x0000001214097223 */ /* 0x080fe20000000809 */
[----:B------:R-:W-:-:S03]  /*0610*/  FFMA R4, R21, R18, R4 ;  /* 0x0000001215047223 */ /* 0x000fc60000000004 */
[----:B------:R-:W-:Y:S01]  /*0620*/  FADD R9, R26, R9 ;  /* 0x000000091a097221 */ /* 0x000fe20000000000 */
[----:B------:R-:W-:Y:S01]  /*0630*/  FADD R4, R27, R4 ;  /* 0x000000041b047221 */ /* 0x000fe20000000000 */
[-C--:B----4-:R-:W-:Y:S01]  /*0640*/  FMUL R19, R17, R15.reuse ;  /* 0x0000000f11137220 */ /* 0x090fe20000400000 */
[----:B------:R-:W-:-:S03]  /*0650*/  FMUL R6, R16, R15 ;  /* 0x0000000f10067220 */ /* 0x000fc60000400000 */
[-C--:B------:R-:W-:Y:S01]  /*0660*/  FFMA R16, R16, R14.reuse, -R19 ;  /* 0x0000000e10107223 */ /* 0x080fe20000000813 */
[----:B------:R-:W-:Y:S01]  /*0670*/  FFMA R17, R17, R14, R6 ;  /* 0x0000000e11117223 */ /* 0x000fe20000000006 */
[-C--:B---3--:R-:W-:Y:S01]  /*0680*/  FMUL R15, R23, R25.reuse ;  /* 0x00000019170f7220 */ /* 0x088fe20000400000 */
[----:B------:R-:W-:Y:S01]  /*0690*/  FMUL R6, R22, R25 ;  /* 0x0000001916067220 */ /* 0x000fe20000400000 */
[----:B------:R-:W-:Y:S01]  /*06a0*/  FADD R9, R9, R16 ;  /* 0x0000001009097221 */ /* 0x000fe20000000000 */
[----:B------:R-:W-:Y:S01]  /*06b0*/  FADD R4, R4, R17 ;  /* 0x0000001104047221 */ /* 0x000fe20000000000 */
[-C--:B------:R-:W-:Y:S01]  /*06c0*/  FFMA R8, R22, R24.reuse, -R15 ;  /* 0x0000001816087223 */ /* 0x080fe2000000080f */
[----:B------:R-:W-:-:S03]  /*06d0*/  FFMA R23, R23, R24, R6 ;  /* 0x0000001817177223 */ /* 0x000fc60000000006 */
[----:B------:R-:W-:Y:S01]  /*06e0*/  FADD R8, R9, R8 ;  /* 0x0000000809087221 */ /* 0x000fe20000000000 */
[----:B------:R-:W-:Y:S01]  /*06f0*/  FADD R9, R4, R23 ;  /* 0x0000001704097221 */ /* 0x000fe20000000000 */
[----:B------:R-:W-:Y:S06]  /*0700*/  BRA.U UP1, `(.L_x_16) ;  /* 0xfffffff901c87547 */ /* 0x000fec000b83ffff */
.L_x_15:
[----:B------:R-:W-:Y:S05]  /*0710*/  BRA.U !UP0, `(.L_x_14) ;  /* 0x0000000508907547 */ /* 0x000fea000b800000 */
[----:B------:R-:W-:Y:S02]  /*0720*/  UISETP.GE.U32.AND UP0, UPT, UR6, 0x4, UPT ;  /* 0x000000040600788c */ /* 0x000fe4000bf06070 */
[----:B------:R-:W-:-:S04]  /*0730*/  ULOP3.LUT UR7, UR5, 0x3, URZ, 0xc0, !UPT ;  /* 0x0000000305077892 */ /* 0x000fc8000f8ec0ff */
[----:B------:R-:W-:-:S03]  /*0740*/  UISETP.NE.AND UP1, UPT, UR7, URZ, UPT ;  /* 0x000000ff0700728c */ /* 0x000fc6000bf25270 */
[----:B------:R-:W-:Y:S08]  /*0750*/  BRA.U !UP0, `(.L_x_17) ;  /* 0x0000000108bc7547 */ /* 0x000ff0000b800000 */
[----:B------:R-:W0:Y:S01]  /*0760*/  LDC.64 R6, c[0x0][0x380] ;  /* 0x0000e000ff067b82 */ /* 0x000e220000000a00 */
[----:B------:R-:W1:Y:S01]  /*0770*/  LDCU.64 UR10, c[0x0][0x388] ;  /* 0x00007100ff0a77ac */ /* 0x000e620008000a00 */
[----:B------:R-:W-:Y:S01]  /*0780*/  IMAD R11, R0, UR4, R5 ;  /* 0x00000004000b7c24 */ /* 0x000fe2000f8e0205 */
[C---:B------:R-:W-:Y:S02]  /*0790*/  IADD3 R15, PT, PT, R2.reuse, UR4, RZ ;  /* 0x00000004020f7c10 */ /* 0x040fe4000fffe0ff */
[----:B------:R-:W-:-:S03]  /*07a0*/  IADD3 R4, P0, PT, R2, UR4, RZ ;  /* 0x0000000402047c10 */ /* 0x000fc6000ff1e0ff */
[----:B------:R-:W2:Y:S01]  /*07b0*/  LDC.64 R12, c[0x0][0x388] ;  /* 0x0000e200ff0c7b82 */ /* 0x000ea20000000a00 */
[----:B0-----:R-:W-:Y:S01]  /*07c0*/  IMAD.WIDE R6, R11, 0x8, R6 ;  /* 0x000000080b067825 */ /* 0x001fe200078e0206 */
[----:B------:R-:W-:Y:S02]  /*07d0*/  IADD3.X R11, PT, PT, RZ, RZ, RZ, P0, !PT ;  /* 0x000000ffff0b7210 */ /* 0x000fe400007fe4ff */
[----:B-1----:R-:W-:-:S04]  /*07e0*/  LEA R10, P0, R4, UR10, 0x3 ;  /* 0x0000000a040a7c11 */ /* 0x002fc8000f8018ff */
[----:B------:R-:W-:Y:S01]  /*07f0*/  LEA.HI.X R11, R4, UR11, R11, 0x3, P0 ;  /* 0x0000000b040b7c11 */ /* 0x000fe200080f1c0b */
[----:B--2---:R-:W-:-:S04]  /*0800*/  IMAD.WIDE.U32 R12, R15, 0x8, R12 ;  /* 0x000000080f0c7825 */ /* 0x004fc800078e000c */
[C---:B------:R-:W-:Y:S01]  /*0810*/  IMAD.WIDE R14, R0.reuse, 0x8, R6 ;  /* 0x00000008000e7825 */ /* 0x040fe200078e0206 */
[----:B------:R-:W2:Y:S04]  /*0820*/  LDG.E.64 R16, desc[UR8][R10.64+0x8] ;  /* 0x000008080a107981 */ /* 0x000ea8000c1e1b00 */
[----:B------:R-:W3:Y:S01]  /*0830*/  LDG.E.64 R6, desc[UR8][R6.64] ;  /* 0x0000000806067981 */ /* 0x000ee2000c1e1b00 */
[----:B------:R-:W-:-:S03]  /*0840*/  IMAD.WIDE R26, R0, 0x8, R14 ;  /* 0x00000008001a7825 */ /* 0x000fc600078e020e */
[----:B------:R-:W3:Y:S04]  /*0850*/  LDG.E.64 R12, desc[UR8][R12.64] ;  /* 0x000000080c0c7981 */ /* 0x000ee8000c1e1b00 */
[----:B------:R-:W2:Y:S01]  /*0860*/  LDG.E.64 R14, desc[UR8][R14.64] ;  /* 0x000000080e0e7981 */ /* 0x000ea2000c1e1b00 */
[----:B------:R-:W-:-:S03]  /*0870*/  IMAD.WIDE R24, R0, 0x8, R26 ;  /* 0x0000000800187825 */ /* 0x000fc600078e021a */
[----:B------:R-:W4:Y:S04]  /*0880*/  LDG.E.64 R18, desc[UR8][R10.64+0x10] ;  /* 0x000010080a127981 */ /* 0x000f28000c1e1b00 */
[----:B------:R-:W4:Y:S04]  /*0890*/  LDG.E.64 R20, desc[UR8][R26.64] ;  /* 0x000000081a147981 */ /* 0x000f28000c1e1b00 */
[----:B------:R-:W5:Y:S04]  /*08a0*/  LDG.E.64 R22, desc[UR8][R10.64+0x18] ;  /* 0x000018080a167981 */ /* 0x000f68000c1e1b00 */
[----:B------:R-:W5:Y:S01]  /*08b0*/  LDG.E.64 R24, desc[UR8][R24.64] ;  /* 0x0000000818187981 */ /* 0x000f62000c1e1b00 */
[----:B------:R-:W-:Y:S01]  /*08c0*/  UIADD3 UR4, UPT, UPT, UR4, 0x4, URZ ;  /* 0x0000000404047890 */ /* 0x000fe2000fffe0ff */
[-C--:B---3--:R-:W-:Y:S01]  /*08d0*/  FMUL R29, R7, R13.reuse ;  /* 0x0000000d071d7220 */ /* 0x088fe20000400000 */
[----:B------:R-:W-:-:S03]  /*08e0*/  FMUL R4, R6, R13 ;  /* 0x0000000d06047220 */ /* 0x000fc60000400000 */
[-C--:B------:R-:W-:Y:S01]  /*08f0*/  FFMA R29, R6, R12.reuse, -R29 ;  /* 0x0000000c061d7223 */ /* 0x080fe2000000081d */
[----:B------:R-:W-:Y:S01]  /*0900*/  FFMA R4, R7, R12, R4 ;  /* 0x0000000c07047223 */ /* 0x000fe20000000004 */
[-C--:B--2---:R-:W-:Y:S01]  /*0910*/  FMUL R6, R14, R17.reuse ;  /* 0x000000110e067220 */ /* 0x084fe20000400000 */
[C---:B------:R-:W-:Y:S01]  /*0920*/  FMUL R7, R15.reuse, R17 ;  /* 0x000000110f077220 */ /* 0x040fe20000400000 */
[----:B------:R-:W-:Y:S02]  /*0930*/  FADD R29, R8, R29 ;  /* 0x0000001d081d7221 */ /* 0x000fe40000000000 */
[-C--:B------:R-:W-:Y:S01]  /*0940*/  FFMA R15, R15, R16.reuse, R6 ;  /* 0x000000100f0f7223 */ /* 0x080fe20000000006 */
[----:B------:R-:W-:Y:S01]  /*0950*/  FFMA R14, R14, R16, -R7 ;  /* 0x000000100e0e7223 */ /* 0x000fe20000000807 */
[-C--:B----4-:R-:W-:Y:S01]  /*0960*/  FMUL R6, R20, R19.reuse ;  /* 0x0000001314067220 */ /* 0x090fe20000400000 */
[----:B------:R-:W-:Y:S01]  /*0970*/  FADD R4, R9, R4 ;  /* 0x0000000409047221 */ /* 0x000fe20000000000 */
[----:B------:R-:W-:Y:S01]  /*0980*/  FMUL R7, R21, R19 ;  /* 0x0000001315077220 */ /* 0x000fe20000400000 */
[----:B------:R-:W-:Y:S01]  /*0990*/  FADD R14, R29, R14 ;  /* 0x0000000e1d0e7221 */ /* 0x000fe20000000000 */
[-C--:B------:R-:W-:Y:S01]  /*09a0*/  FFMA R21, R21, R18.reuse, R6 ;  /* 0x0000001215157223 */ /* 0x080fe20000000006 */
[----:B------:R-:W-:Y:S01]  /*09b0*/  FADD R4, R4, R15 ;  /* 0x0000000f04047221 */ /* 0x000fe20000000000 */
[----:B------:R-:W-:Y:S01]  /*09c0*/  FFMA R7, R20, R18, -R7 ;  /* 0x0000001214077223 */ /* 0x000fe20000000807 */
[-C--:B-----5:R-:W-:Y:S01]  /*09d0*/  FMUL R9, R25, R23.reuse ;  /* 0x0000001719097220 */ /* 0x0a0fe20000400000 */
[----:B------:R-:W-:-:S02]  /*09e0*/  FMUL R6, R24, R23 ;  /* 0x0000001718067220 */ /* 0x000fc40000400000 */
[----:B------:R-:W-:Y:S01]  /*09f0*/  FADD R7, R14, R7 ;  /* 0x000000070e077221 */ /* 0x000fe20000000000 */
[----:B------:R-:W-:Y:S01]  /*0a00*/  FADD R4, R4, R21 ;  /* 0x0000001504047221 */ /* 0x000fe20000000000 */
[-C--:B------:R-:W-:Y:S01]  /*0a10*/  FFMA R8, R24, R22.reuse, -R9 ;  /* 0x0000001618087223 */ /* 0x080fe20000000809 */
[----:B------:R-:W-:-:S03]  /*0a20*/  FFMA R9, R25, R22, R6 ;  /* 0x0000001619097223 */ /* 0x000fc60000000006 */
[----:B------:R-:W-:Y:S01]  /*0a30*/  FADD R8, R7, R8 ;  /* 0x0000000807087221 */ /* 0x000fe20000000000 */
[----:B------:R-:W-:-:S07]  /*0a40*/  FADD R9, R4, R9 ;  /* 0x0000000904097221 */ /* 0x000fce0000000000 */
.L_x_17:
[----:B------:R-:W-:Y:S05]  /*0a50*/  BRA.U !UP1, `(.L_x_14) ;  /* 0x0000000109c07547 */ /* 0x000fea000b800000 */
[----:B------:R-:W-:Y:S02]  /*0a60*/  UISETP.NE.AND UP0, UPT, UR7, 0x1, UPT ;  /* 0x000000010700788c */ /* 0x000fe4000bf05270 */
[----:B------:R-:W-:-:S04]  /*0a70*/  ULOP3.LUT UR5, UR5, 0x1, URZ, 0xc0, !UPT ;  /* 0x0000000105057892 */ /* 0x000fc8000f8ec0ff */
[----:B------:R-:W-:-:S03]  /*0a80*/  UISETP.NE.U32.AND UP1, UPT, UR5, 0x1, UPT ;  /* 0x000000010500788c */ /* 0x000fc6000bf25070 */
        /* <DEDUP_REMOVED lines=11> */
[----:B--2---:R-:W-:Y:S01]  /*0b40*/  IMAD.WIDE.U32 R10, R13, 0x8, R10 ;  /* 0x000000080d0a7825 */ /* 0x004fe200078e000a */
[----:B------:R-:W2:Y:S03]  /*0b50*/  LDG.E.64 R6, desc[UR8][R16.64] ;  /* 0x0000000810067981 */ /* 0x000ea6000c1e1b00 */
[----:B------:R-:W-:Y:S01]  /*0b60*/  IMAD.WIDE R12, R0, 0x8, R16 ;  /* 0x00000008000c7825 */ /* 0x000fe200078e0210 */
[----:B------:R-:W3:Y:S04]  /*0b70*/  LDG.E.64 R14, desc[UR8][R14.64+0x8] ;  /* 0x000008080e0e7981 */ /* 0x000ee8000c1e1b00 */
[----:B------:R-:W2:Y:S04]  /*0b80*/  LDG.E.64 R10, desc[UR8][R10.64] ;  /* 0x000000080a0a7981 */ /* 0x000ea8000c1e1b00 */
[----:B------:R-:W3:Y:S01]  /*0b90*/  LDG.E.64 R12, desc[UR8][R12.64] ;  /* 0x000000080c0c7981 */ /* 0x000ee2000c1e1b00 */
[----:B------:R-:W-:Y:S01]  /*0ba0*/  UIADD3 UR4, UPT, UPT, UR4, 0x2, URZ ;  /* 0x0000000204047890 */ /* 0x000fe2000fffe0ff */
[-C--:B--2---:R-:W-:Y:S01]  /*0bb0*/  FMUL R19, R7, R11.reuse ;  /* 0x0000000b07137220 */ /* 0x084fe20000400000 */
        /* <DEDUP_REMOVED lines=10> */
[----:B------:R-:W-:-:S07]  /*0c60*/  FADD R9, R4, R9 ;  /* 0x0000000904097221 */ /* 0x000fce0000000000 */
.L_x_18:
[----:B------:R-:W-:Y:S05]  /*0c70*/  BRA.U UP1, `(.L_x_14) ;  /* 0x0000000101387547 */ /* 0x000fea000b800000 */
[----:B------:R-:W0:Y:S01]  /*0c80*/  LDC.64 R6, c[0x0][0x380] ;  /* 0x0000e000ff067b82 */ /* 0x000e220000000a00 */
[----:B------:R-:W-:Y:S01]  /*0c90*/  IADD3 R15, PT, PT, R2, UR4, RZ ;  /* 0x00000004020f7c10 */ /* 0x000fe2000fffe0ff */
[----:B------:R-:W-:-:S06]  /*0ca0*/  IMAD R13, R0, UR4, R5 ;  /* 0x00000004000d7c24 */ /* 0x000fcc000f8e0205 */
[----:B------:R-:W1:Y:S01]  /*0cb0*/  LDC.64 R10, c[0x0][0x388] ;  /* 0x0000e200ff0a7b82 */ /* 0x000e620000000a00 */
[----:B0-----:R-:W-:-:S06]  /*0cc0*/  IMAD.WIDE R6, R13, 0x8, R6 ;  /* 0x000000080d067825 */ /* 0x001fcc00078e0206 */
[----:B------:R-:W2:Y:S01]  /*0cd0*/  LDG.E.64 R6, desc[UR8][R6.64] ;  /* 0x0000000806067981 */ /* 0x000ea2000c1e1b00 */
[----:B-1----:R-:W-:-:S06]  /*0ce0*/  IMAD.WIDE.U32 R10, R15, 0x8, R10 ;  /* 0x000000080f0a7825 */ /* 0x002fcc00078e000a */
[----:B------:R-:W2:Y:S02]  /*0cf0*/  LDG.E.64 R10, desc[UR8][R10.64] ;  /* 0x000000080a0a7981 */ /* 0x000ea4000c1e1b00 */
[-C--:B--2---:R-:W-:Y:S01]  /*0d00*/  FMUL R13, R7, R11.reuse ;  /* 0x0000000b070d7220 */ /* 0x084fe20000400000 */
[----:B------:R-:W-:-:S03]  /*0d10*/  FMUL R2, R6, R11 ;  /* 0x0000000b06027220 */ /* 0x000fc60000400000 */
[-C--:B------:R-:W-:Y:S01]  /*0d20*/  FFMA R13, R6, R10.reuse, -R13 ;  /* 0x0000000a060d7223 */ /* 0x080fe2000000080d */
[----:B------:R-:W-:-:S03]  /*0d30*/  FFMA R2, R7, R10, R2 ;  /* 0x0000000a07027223 */ /* 0x000fc60000000002 */
[----:B------:R-:W-:Y:S01]  /*0d40*/  FADD R8, R8, R13 ;  /* 0x0000000d08087221 */ /* 0x000fe20000000000 */
[----:B------:R-:W-:-:S07]  /*0d50*/  FADD R9, R9, R2 ;  /* 0x0000000209097221 */ /* 0x000fce0000000000 */
.L_x_14:
[----:B------:R-:W-:-:S13]  /*0d60*/  ISETP.GE.AND P0, PT, R5, R3, PT ;  /* 0x000000030500720c */ /* 0x000fda0003f06270 */
[----:B------:R-:W-:Y:S05]  /*0d70*/  @!P0 EXIT ;  /* 0x000000000000894d */ /* 0x000fea0003800000 */
[----:B------:R-:W0:Y:S01]  /*0d80*/  LDC.64 R6, c[0x0][0x390] ;  /* 0x0000e400ff067b82 */ /* 0x000e220000000a00 */
[----:B------:R-:W-:-:S04]  /*0d90*/  IMAD R3, R3, R0, R5 ;  /* 0x0000000003037224 */ /* 0x000fc800078e0205 */
[----:B0-----:R-:W-:-:S05]  /*0da0*/  IMAD.WIDE R2, R3, 0x8, R6 ;  /* 0x0000000803027825 */ /* 0x001fca00078e0206 */
[----:B------:R-:W-:Y:S01]  /*0db0*/  STG.E.64 desc[UR8][R2.64], R8 ;  /* 0x0000000802007986 */ /* 0x000fe2000c101b08 */
[----:B------:R-:W-:Y:S05]  /*0dc0*/  EXIT ;  /* 0x000000000000794d */ /* 0x000fea0003800000 */
.L_x_19:
        /* <DEDUP_REMOVED lines=11> */
.L_x_72:


//--------------------- .text._Z19complex_matrix_multPK6float2S1_PS_iii --------------------------
	.section	.text._Z19complex_matrix_multPK6float2S1_PS_iii,"ax",@progbits
	.align	128
        .global         _Z19complex_matrix_multPK6float2S1_PS_iii
        .type           _Z19complex_matrix_multPK6float2S1_PS_iii,@function
        .size           _Z19complex_matrix_multPK6float2S1_PS_iii,(.L_x_73 - _Z19complex_matrix_multPK6float2S1_PS_iii)
        .other          _Z19complex_matrix_multPK6float2S1_PS_iii,@"STO_CUDA_ENTRY STV_DEFAULT"
_Z19complex_matrix_multPK6float2S1_PS_iii:
.text._Z19complex_matrix_multPK6float2S1_PS_iii:
        /* <DEDUP_REMOVED lines=35> */
.L_x_22:
        /* <DEDUP_REMOVED lines=78> */
.L_x_21:
        /* <DEDUP_REMOVED lines=52> */
.L_x_23:
        /* <DEDUP_REMOVED lines=34> */
.L_x_24:
        /* <DEDUP_REMOVED lines=15> */
.L_x_20:
[----:B------:R-:W0:Y:S01]  /*0d60*/  LDC.64 R6, c[0x0][0x390] ;  /* 0x0000e400ff067b82 */ /* 0x000e220000000a00 */
[----:B------:R-:W-:-:S04]  /*0d70*/  IMAD R3, R3, R0, R5 ;  /* 0x0000000003037224 */ /* 0x000fc800078e0205 */
[----:B0-----:R-:W-:-:S05]  /*0d80*/  IMAD.WIDE R2, R3, 0x8, R6 ;  /* 0x0000000803027825 */ /* 0x001fca00078e0206 */
[----:B------:R-:W-:Y:S01]  /*0d90*/  STG.E.64 desc[UR8][R2.64], R8 ;  /* 0x0000000802007986 */ /* 0x000fe2000c101b08 */
[----:B------:R-:W-:Y:S05]  /*0da0*/  EXIT ;  /* 0x000000000000794d */ /* 0x000fea0003800000 */
.L_x_25:
        /* <DEDUP_REMOVED lines=13> */
.L_x_73:


//--------------------- .text._Z14complex_changeP6float2i --------------------------
	.section	.text._Z14complex_changeP6float2i,"ax",@progbits
	.align	128
        .global         _Z14complex_changeP6float2i
        .type           _Z14complex_changeP6float2i,@function
        .size           _Z14complex_changeP6float2i,(.L_x_74 - _Z14complex_changeP6float2i)
        .other          _Z14complex_changeP6float2i,@"STO_CUDA_ENTRY STV_DEFAULT"
_Z14complex_changeP6float2i:
.text._Z14complex_changeP6float2i:
[----:B------:R-:W-:Y:S01]  /*0000*/  LDC R1, c[0x0][0x37c] ;  /* 0x0000df00ff017b82 */ /* 0x000fe20000000800 */
[----:B------:R-:W0:Y:S01]  /*0010*/  S2R R0, SR_TID.X ;  /* 0x0000000000007919 */ /* 0x000e220000002100 */
[----:B------:R-:W0:Y:S06]  /*0020*/  LDCU UR6, c[0x0][0x360] ;  /* 0x00006c00ff0677ac */ /* 0x000e2c0008000800 */
[----:B------:R-:W1:Y:S01]  /*0030*/  LDC.64 R2, c[0x0][0x380] ;  /* 0x0000e000ff027b82 */ /* 0x000e620000000a00 */
[----:B------:R-:W0:Y:S01]  /*0040*/  S2R R5, SR_CTAID.X ;  /* 0x0000000000057919 */ /* 0x000e220000002500 */
[----:B------:R-:W2:Y:S01]  /*0050*/  LDCU UR7, c[0x0][0x364] ;  /* 0x00006c80ff0777ac */ /* 0x000ea20008000800 */
[----:B------:R-:W2:Y:S01]  /*0060*/  S2R R4, SR_TID.Y ;  /* 0x0000000000047919 */ /* 0x000ea20000002200 */
[----:B------:R-:W3:Y:S01]  /*0070*/  LDCU UR8, c[0x0][0x388] ;  /* 0x00007100ff0877ac */ /* 0x000ee20008000800 */
[----:B------:R-:W2:Y:S01]  /*0080*/  S2R R7, SR_CTAID.Y ;  /* 0x0000000000077919 */ /* 0x000ea20000002600 */
[----:B------:R-:W4:Y:S01]  /*0090*/  LDCU.64 UR4, c[0x0][0x358] ;  /* 0x00006b00ff0477ac */ /* 0x000f220008000a00 */
[----:B0-----:R-:W-:-:S02]  /*00a0*/  IMAD R0, R5, UR6, R0 ;  /* 0x0000000605007c24 */ /* 0x001fc4000f8e0200 */
[----:B--2---:R-:W-:-:S04]  /*00b0*/  IMAD R5, R7, UR7, R4 ;  /* 0x0000000707057c24 */ /* 0x004fc8000f8e0204 */
[----:B---3--:R-:W-:-:S04]  /*00c0*/  IMAD R5, R5, UR8, R0 ;  /* 0x0000000805057c24 */ /* 0x008fc8000f8e0200 */
[----:B-1----:R-:W-:-:S05]  /*00d0*/  IMAD.WIDE R2, R5, 0x8, R2 ;  /* 0x0000000805027825 */ /* 0x002fca00078e0202 */
[----:B----4-:R-:W2:Y:S02]  /*00e0*/  LDG.E R0, desc[UR4][R2.64+0x4] ;  /* 0x0000040402007981 */ /* 0x010ea4000c1e1900 */
[----:B--2---:R-:W-:-:S05]  /*00f0*/  FADD R5, -R0, -RZ ;  /* 0x800000ff00057221 */ /* 0x004fca0000000100 */
[----:B------:R-:W-:Y:S01]  /*0100*/  STG.E desc[UR4][R2.64+0x4], R5 ;  /* 0x0000040502007986 */ /* 0x000fe2000c101904 */
[----:B------:R-:W-:Y:S05]  /*0110*/  EXIT ;  /* 0x000000000000794d */ /* 0x000fea0003800000 */
.L_x_26:
        /* <DEDUP_REMOVED lines=14> */
.L_x_74:


//--------------------- .text._Z19hermitian_transposePK6float2PS_ii --------------------------
	.section	.text._Z19hermitian_transposePK6float2PS_ii,"ax",@progbits
	.align	128
        .global         _Z19hermitian_transposePK6float2PS_ii
        .type           _Z19hermitian_transposePK6float2PS_ii,@function
        .size           _Z19hermitian_transposePK6float2PS_ii,(.L_x_75 - _Z19hermitian_transposePK6float2PS_ii)
        .other          _Z19hermitian_transposePK6float2PS_ii,@"STO_CUDA_ENTRY STV_DEFAULT"
_Z19hermitian_transposePK6float2PS_ii:
.text._Z19hermitian_transposePK6float2PS_ii:
[----:B------:R-:W-:Y:S01]  /*0000*/  LDC R1, c[0x0][0x37c] ;  /* 0x0000df00ff017b82 */ /* 0x000fe20000000800 */
[----:B------:R-:W0:Y:S01]  /*0010*/  S2R R7, SR_TID.Y ;  /* 0x0000000000077919 */ /* 0x000e220000002200 */
[----:B------:R-:W1:Y:S01]  /*0020*/  LDCU UR4, c[0x0][0x360] ;  /* 0x00006c00ff0477ac */ /* 0x000e620008000800 */
[----:B------:R-:W0:Y:S01]  /*0030*/  S2R R2, SR_CTAID.Y ;  /* 0x0000000000027919 */ /* 0x000e220000002600 */
[----:B------:R-:W0:Y:S01]  /*0040*/  LDCU UR5, c[0x0][0x364] ;  /* 0x00006c80ff0577ac */ /* 0x000e220008000800 */
[----:B------:R-:W1:Y:S01]  /*0050*/  S2R R0, SR_TID.X ;  /* 0x0000000000007919 */ /* 0x000e620000002100 */
[----:B------:R-:W2:Y:S01]  /*0060*/  LDCU.64 UR6, c[0x0][0x390] ;  /* 0x00007200ff0677ac */ /* 0x000ea20008000a00 */
[----:B------:R-:W1:Y:S01]  /*0070*/  S2R R3, SR_CTAID.X ;  /* 0x0000000000037919 */ /* 0x000e620000002500 */
[----:B0-----:R-:W-:-:S05]  /*0080*/  IMAD R7, R2, UR5, R7 ;  /* 0x0000000502077c24 */ /* 0x001fca000f8e0207 */
[----:B--2---:R-:W-:Y:S01]  /*0090*/  ISETP.GE.AND P0, PT, R7, UR7, PT ;  /* 0x0000000707007c0c */ /* 0x004fe2000bf06270 */
[----:B-1----:R-:W-:-:S05]  /*00a0*/  IMAD R0, R3, UR4, R0 ;  /* 0x0000000403007c24 */ /* 0x002fca000f8e0200 */
[----:B------:R-:W-:-:S13]  /*00b0*/  ISETP.GE.OR P0, PT, R0, UR6, P0 ;  /* 0x0000000600007c0c */ /* 0x000fda0008706670 */
[----:B------:R-:W-:Y:S05]  /*00c0*/  @P0 EXIT ;  /* 0x000000000000094d */ /* 0x000fea0003800000 */
[----:B------:R-:W0:Y:S01]  /*00d0*/  LDC.64 R2, c[0x0][0x380] ;  /* 0x0000e000ff027b82 */ /* 0x000e220000000a00 */
[----:B------:R-:W1:Y:S01]  /*00e0*/  LDCU.64 UR4, c[0x0][0x358] ;  /* 0x00006b00ff0477ac */ /* 0x000e620008000a00 */
[----:B------:R-:W-:-:S04]  /*00f0*/  IMAD R5, R7, UR6, R0 ;  /* 0x0000000607057c24 */ /* 0x000fc8000f8e0200 */
[----:B0-----:R-:W-:Y:S02]  /*0100*/  IMAD.WIDE R2, R5, 0x8, R2 ;  /* 0x0000000805027825 */ /* 0x001fe400078e0202 */
[----:B------:R-:W0:Y:S04]  /*0110*/  LDC.64 R4, c[0x0][0x388] ;  /* 0x0000e200ff047b82 */ /* 0x000e280000000a00 */
[----:B-1----:R-:W2:Y:S01]  /*0120*/  LDG.E.64 R2, desc[UR4][R2.64] ;  /* 0x0000000402027981 */ /* 0x002ea2000c1e1b00 */
[----:B------:R-:W-:-:S04]  /*0130*/  IMAD R7, R0, UR7, R7 ;  /* 0x0000000700077c24 */ /* 0x000fc8000f8e0207 */
[----:B0-----:R-:W-:-:S04]  /*0140*/  IMAD.WIDE R4, R7, 0x8, R4 ;  /* 0x0000000807047825 */ /* 0x001fc800078e0204 */
[----:B--2---:R-:W-:-:S05]  /*0150*/  FADD R3, -R3, -RZ ;  /* 0x800000ff03037221 */ /* 0x004fca0000000100 */
[----:B------:R-:W-:Y:S01]  /*0160*/  STG.E.64 desc[UR4][R4.64], R2 ;  /* 0x0000000204007986 */ /* 0x000fe2000c101b04 */
[----:B------:R-:W-:Y:S05]  /*0170*/  EXIT ;  /* 0x000000000000794d */ /* 0x000fea0003800000 */
.L_x_27:
        /* <DEDUP_REMOVED lines=16> */
.L_x_75:


//--------------------- .text._Z5bCholP6float2ii  --------------------------
	.section	.text._Z5bCholP6float2ii,"ax",@progbits
	.align	128
        .global         _Z5bCholP6float2ii
        .type           _Z5bCholP6float2ii,@function
        .size           _Z5bCholP6float2ii,(.L_x_68 - _Z5bCholP6float2ii)
        .other          _Z5bCholP6float2ii,@"STO_CUDA_ENTRY STV_DEFAULT"
_Z5bCholP6float2ii:
.text._Z5bCholP6float2ii:
[----:B------:R-:W0:Y:S08]  /*0000*/  LDC R1, c[0x0][0x37c] ;  /* 0x0000df00ff017b82 */ /* 0x000e300000000800 */
[----:B------:R-:W1:Y:S01]  /*0010*/  LDC.64 R2, c[0x0][0x388] ;  /* 0x0000e200ff027b82 */ /* 0x000e620000000a00 */
[----:B------:R-:W2:Y:S01]  /*0020*/  LDCU.64 UR6, c[0x0][0x358] ;  /* 0x00006b00ff0677ac */ /* 0x000ea20008000a00 */
[----:B0-----:R-:W-:-:S06]  /*0030*/  VIADD R1, R1, 0xffffffe0 ;  /* 0xffffffe001017836 */ /* 0x001fcc0000000000 */
[----:B------:R-:W0:Y:S01]  /*0040*/  LDC.64 R6, c[0x0][0x380] ;  /* 0x0000e000ff067b82 */ /* 0x000e220000000a00 */
[----:B-1----:R-:W-:-:S04]  /*0050*/  IMAD R3, R3, R2, R2 ;  /* 0x0000000203037224 */ /* 0x002fc800078e0202 */
[----:B0-----:R-:W-:-:S05]  /*0060*/  IMAD.WIDE R6, R3, 0x8, R6 ;  /* 0x0000000803067825 */ /* 0x001fca00078e0206 */
[----:B--2---:R-:W2:Y:S02]  /*0070*/  LDG.E.64 R8, desc[UR6][R6.64] ;  /* 0x0000000606087981 */ /* 0x004ea4000c1e1b00 */
[----:B--2---:R-:W-:-:S04]  /*0080*/  FSETP.GT.AND P0, PT, |R8|, |R9|, PT ;  /* 0x400000090800720b */ /* 0x004fc80003f04200 */
[----:B------:R-:W-:Y:S02]  /*0090*/  FSEL R3, |R8|, |R9|, P0 ;  /* 0x4000000908037208 */ /* 0x000fe40000000200 */
[----:B------:R-:W-:Y:S02]  /*00a0*/  FSEL R0, |R9|, |R8|, P0 ;  /* 0x4000000809007208 */ /* 0x000fe40000000200 */
[----:B------:R-:W0:Y:S08]  /*00b0*/  MUFU.RCP R2, R3 ;  /* 0x0000000300027308 */ /* 0x000e300000001000 */
[----:B------:R-:W1:Y:S01]  /*00c0*/  FCHK P0, R0, R3 ;  /* 0x0000000300007302 */ /* 0x000e620000000000 */
[----:B0-----:R-:W-:-:S04]  /*00d0*/  FFMA R5, -R3, R2, 1 ;  /* 0x3f80000003057423 */ /* 0x001fc80000000102 */
[----:B------:R-:W-:-:S04]  /*00e0*/  FFMA R5, R2, R5, R2 ;  /* 0x0000000502057223 */ /* 0x000fc80000000002 */
[----:B------:R-:W-:-:S04]  /*00f0*/  FFMA R2, R0, R5, RZ ;  /* 0x0000000500027223 */ /* 0x000fc800000000ff */
[----:B------:R-:W-:-:S04]  /*0100*/  FFMA R4, -R3, R2, R0 ;  /* 0x0000000203047223 */ /* 0x000fc80000000100 */
[----:B------:R-:W-:Y:S01]  /*0110*/  FFMA R2, R5, R4, R2 ;  /* 0x0000000405027223 */ /* 0x000fe20000000002 */
[----:B-1----:R-:W-:Y:S06]  /*0120*/  @!P0 BRA `(.L_x_28) ;  /* 0x00000000000c8947 */ /* 0x002fec0003800000 */
[----:B------:R-:W-:Y:S01]  /*0130*/  IMAD.MOV.U32 R2, RZ, RZ, R0 ;  /* 0x000000ffff027224 */ /* 0x000fe200078e0000 */
[----:B------:R-:W-:-:S07]  /*0140*/  MOV R4, 0x160 ;  /* 0x0000016000047802 */ /* 0x000fce0000000f00 */
[----:B------:R-:W-:Y:S05]  /*0150*/  CALL.REL.NOINC `($__internal_1_$__cuda_sm3x_div_rn_noftz_f32_slowpath) ;  /* 0x0000001000107944 */ /* 0x000fea0003c00000 */
.L_x_28:
[----:B------:R-:W-:-:S04]  /*0160*/  FFMA R5, R2, R2, 1 ;  /* 0x3f80000002057423 */ /* 0x000fc80000000002 */
[----:B------:R-:W-:Y:S01]  /*0170*/  VIADD R2, R5, 0xf3000000 ;  /* 0xf300000005027836 */ /* 0x000fe20000000000 */
[----:B------:R0:W1:Y:S04]  /*0180*/  MUFU.RSQ R4, R5 ;  /* 0x0000000500047308 */ /* 0x0000680000001400 */
[----:B------:R-:W-:-:S13]  /*0190*/  ISETP.GT.U32.AND P0, PT, R2, 0x727fffff, PT ;  /* 0x727fffff0200780c */ /* 0x000fda0003f04070 */
[----:B01----:R-:W-:Y:S05]  /*01a0*/  @!P0 BRA `(.L_x_29) ;  /* 0x0000000000108947 */ /* 0x003fea0003800000 */
[----:B------:R-:W-:Y:S01]  /*01b0*/  IMAD.MOV.U32 R2, RZ, RZ, R5 ;  /* 0x000000ffff027224 */ /* 0x000fe200078e0005 */
[----:B------:R-:W-:-:S07]  /*01c0*/  MOV R10, 0x1e0 ;  /* 0x000001e0000a7802 */ /* 0x000fce0000000f00 */
[----:B------:R-:W-:Y:S05]  /*01d0*/  CALL.REL.NOINC `($__internal_0_$__cuda_sm20_sqrt_rn_f32_slowpath) ;  /* 0x0000000c00907944 */ /* 0x000fea0003c00000 */
[----:B------:R-:W-:Y:S05]  /*01e0*/  BRA `(.L_x_30) ;  /* 0x0000000000107947 */ /* 0x000fea0003800000 */
.L_x_29:
[----:B------:R-:W-:Y:S01]  /*01f0*/  FMUL.FTZ R2, R5, R4 ;  /* 0x0000000405027220 */ /* 0x000fe20000410000 */
[----:B------:R-:W-:-:S03]  /*0200*/  FMUL.FTZ R4, R4, 0.5 ;  /* 0x3f00000004047820 */ /* 0x000fc60000410000 */
[----:B------:R-:W-:-:S04]  /*0210*/  FFMA R5, -R2, R2, R5 ;  /* 0x0000000202057223 */ /* 0x000fc80000000105 */
[----:B------:R-:W-:-:S07]  /*0220*/  FFMA R2, R5, R4, R2 ;  /* 0x0000000405027223 */ /* 0x000fce0000000002 */
.L_x_30:
[----:B------:R-:W-:Y:S01]  /*0230*/  FSETP.GT.AND P2, PT, |R9|, |R8|, PT ;  /* 0x400000080900720b */ /* 0x000fe20003f44200 */
[C---:B------:R-:W-:Y:S01]  /*0240*/  FMUL R5, R3.reuse, R2 ;  /* 0x0000000203057220 */ /* 0x040fe20000400000 */
[----:B------:R-:W-:Y:S02]  /*0250*/  FSETP.NEU.AND P3, PT, R3, RZ, PT ;  /* 0x000000ff0300720b */ /* 0x000fe40003f6d000 */
[----:B------:R-:W-:Y:S02]  /*0260*/  FSEL R11, |R9|, |R8|, P2 ;  /* 0x40000008090b7208 */ /* 0x000fe40001000200 */
[C---:B------:R-:W-:Y:S02]  /*0270*/  FSEL R2, |R8|.reuse, |R9|, P2 ;  /* 0x4000000908027208 */ /* 0x040fe40001000200 */
[----:B------:R-:W0:Y:S01]  /*0280*/  MUFU.RCP R4, R11 ;  /* 0x0000000b00047308 */ /* 0x000e220000001000 */
[----:B------:R-:W-:Y:S01]  /*0290*/  FMNMX R3, R3, R0, !PT ;  /* 0x0000000003037209 */ /* 0x000fe20007800000 */
[----:B------:R-:W-:-:S03]  /*02a0*/  FADD R0, |R8|, |R9| ;  /* 0x4000000908007221 */ /* 0x000fc60000000200 */
[----:B------:R-:W-:Y:S02]  /*02b0*/  FSETP.GT.AND P0, PT, R3, 3.40282346638528859812e+38, PT ;  /* 0x7f7fffff0300780b */ /* 0x000fe40003f04000 */
[C---:B------:R-:W-:Y:S01]  /*02c0*/  FSEL R5, R0.reuse, R5, !P3 ;  /* 0x0000000500057208 */ /* 0x040fe20005800000 */
[----:B------:R-:W1:Y:S03]  /*02d0*/  FCHK P1, R2, R11 ;  /* 0x0000000b02007302 */ /* 0x000e660000020000 */
[----:B------:R-:W-:Y:S01]  /*02e0*/  FSEL R5, R0, R5, P0 ;  /* 0x0000000500057208 */ /* 0x000fe20000000000 */
        /* <DEDUP_REMOVED lines=9> */
[----:B------:R-:W-:-:S07]  /*0380*/  IMAD.MOV.U32 R3, RZ, RZ, R2 ;  /* 0x000000ffff037224 */ /* 0x000fce00078e0002 */
.L_x_31:
[----:B------:R-:W-:Y:S02]  /*0390*/  HFMA2 R13, -RZ, RZ, 0.89990234375, 10328 ;  /* 0x3b33710bff0d7431 */ /* 0x000fe400000001ff */
[----:B------:R-:W-:Y:S01]  /*03a0*/  FMUL R2, R3, R3 ;  /* 0x0000000303027220 */ /* 0x000fe20000400000 */
[C---:B------:R-:W-:Y:S02]  /*03b0*/  ISETP.GE.AND P0, PT, R8.reuse, RZ, PT ;  /* 0x000000ff0800720c */ /* 0x040fe40003f06270 */
[----:B------:R-:W-:Y:S02]  /*03c0*/  FSETP.NEU.AND P3, PT, |R8|, |R9|, PT ;  /* 0x400000090800720b */ /* 0x000fe40003f6d200 */
[----:B------:R-:W-:Y:S01]  /*03d0*/  FSETP.NEU.AND P1, PT, R11, RZ, PT ;  /* 0x000000ff0b00720b */ /* 0x000fe20003f2d000 */
[----:B------:R-:W-:-:S04]  /*03e0*/  FFMA R13, R2, R13, -0.015681877732276916504 ;  /* 0xbc807748020d7423 */ /* 0x000fc8000000000d */
[----:B------:R-:W-:-:S04]  /*03f0*/  FFMA R13, R2, R13, 0.042200751602649688721 ;  /* 0x3d2cdab2020d7423 */ /* 0x000fc8000000000d */
[----:B------:R-:W-:-:S04]  /*0400*/  FFMA R13, R2, R13, -0.074792981147766113281 ;  /* 0xbd992d10020d7423 */ /* 0x000fc8000000000d */
[----:B------:R-:W-:-:S04]  /*0410*/  FFMA R13, R2, R13, 0.10640415549278259277 ;  /* 0x3dd9ea6c020d7423 */ /* 0x000fc8000000000d */
[----:B------:R-:W-:-:S04]  /*0420*/  FFMA R13, R2, R13, -0.14207722246646881104 ;  /* 0xbe117cb1020d7423 */ /* 0x000fc8000000000d */
[----:B------:R-:W-:-:S04]  /*0430*/  FFMA R13, R2, R13, 0.19993925094604492188 ;  /* 0x3e4cbce0020d7423 */ /* 0x000fc8000000000d */
[----:B------:R-:W-:-:S04]  /*0440*/  FFMA R13, R2, R13, -0.33333197236061096191 ;  /* 0xbeaaaa7d020d7423 */ /* 0x000fc8000000000d */
[----:B------:R-:W-:Y:S01]  /*0450*/  FMUL R2, R2, R13 ;  /* 0x0000000d02027220 */ /* 0x000fe20000400000 */
[----:B------:R-:W-:-:S03]  /*0460*/  IMAD.MOV.U32 R13, RZ, RZ, 0x3f6ee581 ;  /* 0x3f6ee581ff0d7424 */ /* 0x000fc600078e00ff */
[----:B------:R-:W-:Y:S02]  /*0470*/  FFMA R2, R2, R3, R3 ;  /* 0x0000000302027223 */ /* 0x000fe40000000003 */
[C---:B------:R-:W-:Y:S02]  /*0480*/  FSEL R4, R13.reuse, 1.8663789033889770508, P2 ;  /* 0x3feee5810d047808 */ /* 0x040fe40001000000 */
[----:B------:R-:W-:-:S05]  /*0490*/  FFMA R3, R13, 1.6832555532455444336, -R2 ;  /* 0x3fd774eb0d037823 */ /* 0x000fca0000000802 */
[-C--:B------:R-:W-:Y:S02]  /*04a0*/  FSEL R8, R3, R2.reuse, P2 ;  /* 0x0000000203087208 */ /* 0x080fe40001000000 */
[----:B------:R-:W-:Y:S01]  /*04b0*/  FSEL R3, R2, -R2, P2 ;  /* 0x8000000202037208 */ /* 0x000fe20001000000 */
[----:B------:R-:W-:-:S04]  /*04c0*/  IMAD.MOV.U32 R2, RZ, RZ, 0x4016cbe4 ;  /* 0x4016cbe4ff027424 */ /* 0x000fc800078e00ff */
[----:B------:R-:W-:Y:S01]  /*04d0*/  @!P0 FFMA R8, R4, 1.6832555532455444336, R3 ;  /* 0x3fd774eb04088823 */ /* 0x000fe20000000003 */
[----:B------:R-:W-:Y:S02]  /*04e0*/  @!P3 FSEL R8, R2, 0.78539818525314331055, !P0 ;  /* 0x3f490fdb0208b808 */ /* 0x000fe40004000000 */
[----:B------:R-:W-:Y:S02]  /*04f0*/  @!P1 FSEL R8, RZ, 3.1415927410125732422, P0 ;  /* 0x40490fdbff089808 */ /* 0x000fe40000000000 */
[----:B------:R-:W-:Y:S02]  /*0500*/  FSETP.NAN.AND P0, PT, R0, R0, PT ;  /* 0x000000000000720b */ /* 0x000fe40003f08000 */
[----:B------:R-:W-:-:S04]  /*0510*/  LOP3.LUT R9, R8, 0x80000000, R9, 0xb8, !PT ;  /* 0x8000000008097812 */ /* 0x000fc800078eb809 */
[----:B------:R-:W-:-:S05]  /*0520*/  FSEL R9, R0, R9, P0 ;  /* 0x0000000900097208 */ /* 0x000fca0000000000 */
[----:B------:R-:W-:-:S04]  /*0530*/  FMUL R9, R9, 0.5 ;  /* 0x3f00000009097820 */ /* 0x000fc80000400000 */
[C---:B------:R-:W-:Y:S01]  /*0540*/  FMUL R0, R9.reuse, 0.63661974668502807617 ;  /* 0x3f22f98309007820 */ /* 0x040fe20000400000 */
[----:B------:R-:W-:-:S05]  /*0550*/  FSETP.GE.AND P0, PT, |R9|, 105615, PT ;  /* 0x47ce47800900780b */ /* 0x000fca0003f06200 */
[----:B------:R-:W0:Y:S02]  /*0560*/  F2I.NTZ R0, R0 ;  /* 0x0000000000007305 */ /* 0x000e240000203100 */
[----:B0-----:R-:W-:Y:S01]  /*0570*/  I2FP.F32.S32 R12, R0 ;  /* 0x00000000000c7245 */ /* 0x001fe20000201400 */
[----:B------:R-:W-:-:S04]  /*0580*/  IMAD.MOV.U32 R13, RZ, RZ, R0 ;  /* 0x000000ffff0d7224 */ /* 0x000fc800078e0000 */
[----:B------:R-:W-:-:S04]  /*0590*/  FFMA R3, R12, -1.5707962512969970703, R9 ;  /* 0xbfc90fda0c037823 */ /* 0x000fc80000000009 */
[----:B------:R-:W-:-:S04]  /*05a0*/  FFMA R3, R12, -7.5497894158615963534e-08, R3 ;  /* 0xb3a221680c037823 */ /* 0x000fc80000000003 */
[----:B------:R-:W-:-:S04]  /*05b0*/  FFMA R12, R12, -5.3903029534742383927e-15, R3 ;  /* 0xa7c234c50c0c7823 */ /* 0x000fc80000000003 */
[----:B------:R-:W-:Y:S01]  /*05c0*/  IMAD.MOV.U32 R2, RZ, RZ, R12 ;  /* 0x000000ffff027224 */ /* 0x000fe200078e000c */
[----:B------:R-:W-:Y:S06]  /*05d0*/  @!P0 BRA `(.L_x_32) ;  /* 0x0000000000dc8947 */ /* 0x000fec0003800000 */
[----:B------:R-:W-:-:S13]  /*05e0*/  FSETP.NEU.AND P0, PT, |R9|, +INF , PT ;  /* 0x7f8000000900780b */ /* 0x000fda0003f0d200 */
[----:B------:R-:W-:Y:S01]  /*05f0*/  @!P0 FMUL R2, RZ, R9 ;  /* 0x00000009ff028220 */ /* 0x000fe20000400000 */
[----:B------:R-:W-:Y:S01]  /*0600*/  @!P0 IMAD.MOV.U32 R0, RZ, RZ, RZ ;  /* 0x000000ffff008224 */ /* 0x000fe200078e00ff */
[----:B------:R-:W-:Y:S06]  /*0610*/  @!P0 BRA `(.L_x_32) ;  /* 0x0000000000cc8947 */ /* 0x000fec0003800000 */
[----:B------:R-:W-:Y:S01]  /*0620*/  SHF.L.U32 R2, R9, 0x8, RZ ;  /* 0x0000000809027819 */ /* 0x000fe200000006ff */
[----:B------:R-:W-:Y:S01]  /*0630*/  IMAD.MOV.U32 R8, RZ, RZ, RZ ;  /* 0x000000ffff087224 */ /* 0x000fe200078e00ff */
[----:B------:R-:W0:Y:S01]  /*0640*/  LDCU.64 UR8, c[0x4][0x28] ;  /* 0x01000500ff0877ac */ /* 0x000e220008000a00 */
[----:B------:R-:W-:Y:S01]  /*0650*/  IMAD.MOV.U32 R17, RZ, RZ, RZ ;  /* 0x000000ffff117224 */ /* 0x000fe200078e00ff */
[----:B------:R-:W-:Y:S01]  /*0660*/  LOP3.LUT R19, R2, 0x80000000, RZ, 0xfc, !PT ;  /* 0x8000000002137812 */ /* 0x000fe200078efcff */
[----:B------:R-:W-:Y:S01]  /*0670*/  IMAD.MOV.U32 R0, RZ, RZ, R1 ;  /* 0x000000ffff007224 */ /* 0x000fe200078e0001 */
[----:B------:R-:W-:-:S06]  /*0680*/  UMOV UR4, URZ ;  /* 0x000000ff00047c82 */ /* 0x000fcc0008000000 */
.L_x_33:
[----:B0-----:R-:W-:Y:S02]  /*0690*/  IMAD.U32 R10, RZ, RZ, UR8 ;  /* 0x00000008ff0a7e24 */ /* 0x001fe4000f8e00ff */
[----:B------:R-:W-:-:S05]  /*06a0*/  IMAD.U32 R11, RZ, RZ, UR9 ;  /* 0x00000009ff0b7e24 */ /* 0x000fca000f8e00ff */
[----:B------:R-:W2:Y:S01]  /*06b0*/  LDG.E.CONSTANT R2, desc[UR6][R10.64] ;  /* 0x000000060a027981 */ /* 0x000ea2000c1e9900 */
[----:B------:R-:W-:Y:S02]  /*06c0*/  UIADD3 UR8, UP0, UPT, UR8, 0x4, URZ ;  /* 0x0000000408087890 */ /* 0x000fe4000ff1e0ff */
[----:B------:R-:W-:Y:S02]  /*06d0*/  UIADD3 UR4, UPT, UPT, UR4, 0x1, URZ ;  /* 0x0000000104047890 */ /* 0x000fe4000fffe0ff */
[----:B------:R-:W-:Y:S02]  /*06e0*/  UIADD3.X UR9, UPT, UPT, URZ, UR9, URZ, UP0, !UPT ;  /* 0x00000009ff097290 */ /* 0x000fe400087fe4ff */
[----:B------:R-:W-:Y:S01]  /*06f0*/  UISETP.NE.AND UP0, UPT, UR4, 0x6, UPT ;  /* 0x000000060400788c */ /* 0x000fe2000bf05270 */
[----:B--2---:R-:W-:-:S03]  /*0700*/  IMAD.WIDE.U32 R2, R2, R19, RZ ;  /* 0x0000001302027225 */ /* 0x004fc600078e00ff */
[----:B------:R-:W-:-:S04]  /*0710*/  IADD3 R15, P0, PT, R2, R8, RZ ;  /* 0x00000008020f7210 */ /* 0x000fc80007f1e0ff */
[----:B------:R-:W-:Y:S01]  /*0720*/  IADD3.X R8, PT, PT, R3, R17, RZ, P0, !PT ;  /* 0x0000001103087210 */ /* 0x000fe200007fe4ff */
[----:B------:R0:W-:Y:S02]  /*0730*/  STL [R0], R15 ;  /* 0x0000000f00007387 */ /* 0x0001e40000100800 */
[----:B0-----:R-:W-:Y:S01]  /*0740*/  VIADD R0, R0, 0x4 ;  /* 0x0000000400007836 */ /* 0x001fe20000000000 */
[----:B------:R-:W-:Y:S06]  /*0750*/  BRA.U UP0, `(.L_x_33) ;  /* 0xfffffffd00cc7547 */ /* 0x000fec000b83ffff */
[----:B------:R-:W-:Y:S01]  /*0760*/  SHF.R.U32.HI R4, RZ, 0x17, R9 ;  /* 0x00000017ff047819 */ /* 0x000fe20000011609 */
[----:B------:R0:W-:Y:S03]  /*0770*/  STL [R1+0x18], R8 ;  /* 0x0000180801007387 */ /* 0x0001e60000100800 */
[C---:B------:R-:W-:Y:S02]  /*0780*/  LOP3.LUT R0, R4.reuse, 0xe0, RZ, 0xc0, !PT ;  /* 0x000000e004007812 */ /* 0x040fe400078ec0ff */
[----:B------:R-:W-:-:S03]  /*0790*/  LOP3.LUT P0, RZ, R4, 0x1f, RZ, 0xc0, !PT ;  /* 0x0000001f04ff7812 */ /* 0x000fc6000780c0ff */
[----:B------:R-:W-:-:S05]  /*07a0*/  VIADD R0, R0, 0xffffff80 ;  /* 0xffffff8000007836 */ /* 0x000fca0000000000 */
[----:B------:R-:W-:-:S05]  /*07b0*/  SHF.R.U32.HI R0, RZ, 0x5, R0 ;  /* 0x00000005ff007819 */ /* 0x000fca0000011600 */
[----:B------:R-:W-:-:S05]  /*07c0*/  IMAD R14, R0, -0x4, R1 ;  /* 0xfffffffc000e7824 */ /* 0x000fca00078e0201 */
[----:B------:R-:W2:Y:S04]  /*07d0*/  LDL R0, [R14+0x18] ;  /* 0x000018000e007983 */ /* 0x000ea80000100800 */
[----:B------:R-:W2:Y:S04]  /*07e0*/  LDL R3, [R14+0x14] ;  /* 0x000014000e037983 */ /* 0x000ea80000100800 */
[----:B------:R-:W3:Y:S01]  /*07f0*/  @P0 LDL R2, [R14+0x10] ;  /* 0x000010000e020983 */ /* 0x000ee20000100800 */
[----:B------:R-:W-:Y:S01]  /*0800*/  LOP3.LUT R4, R4, 0x1f, RZ, 0xc0, !PT ;  /* 0x0000001f04047812 */ /* 0x000fe200078ec0ff */
[----:B------:R-:W-:Y:S01]  /*0810*/  UMOV UR4, 0x54442d19 ;  /* 0x54442d1900047882 */ /* 0x000fe20000000000 */
[----:B------:R-:W-:-:S02]  /*0820*/  UMOV UR5, 0x3bf921fb ;  /* 0x3bf921fb00057882 */ /* 0x000fc40000000000 */
[-C--:B--2---:R-:W-:Y:S02]  /*0830*/  @P0 SHF.L.W.U32.HI R0, R3, R4.reuse, R0 ;  /* 0x0000000403000219 */ /* 0x084fe40000010e00 */
[----:B---3--:R-:W-:Y:S02]  /*0840*/  @P0 SHF.L.W.U32.HI R3, R2, R4, R3 ;  /* 0x0000000402030219 */ /* 0x008fe40000010e03 */
[----:B------:R-:W-:Y:S02]  /*0850*/  ISETP.GE.AND P0, PT, R9, RZ, PT ;  /* 0x000000ff0900720c */ /* 0x000fe40003f06270 */
[C---:B------:R-:W-:Y:S01]  /*0860*/  SHF.L.W.U32.HI R2, R3.reuse, 0x2, R0 ;  /* 0x0000000203027819 */ /* 0x040fe20000010e00 */
[----:B------:R-:W-:-:S03]  /*0870*/  IMAD.SHL.U32 R3, R3, 0x4, RZ ;  /* 0x0000000403037824 */ /* 0x000fc600078e00ff */
[----:B------:R-:W-:-:S04]  /*0880*/  SHF.R.S32.HI R4, RZ, 0x1f, R2 ;  /* 0x0000001fff047819 */ /* 0x000fc80000011402 */
[C---:B------:R-:W-:Y:S02]  /*0890*/  LOP3.LUT R10, R4.reuse, R3, RZ, 0x3c, !PT ;  /* 0x00000003040a7212 */ /* 0x040fe400078e3cff */
[----:B------:R-:W-:Y:S02]  /*08a0*/  LOP3.LUT R11, R4, R2, RZ, 0x3c, !PT ;  /* 0x00000002040b7212 */ /* 0x000fe400078e3cff */
[----:B------:R-:W-:Y:S02]  /*08b0*/  SHF.R.U32.HI R3, RZ, 0x1e, R0 ;  /* 0x0000001eff037819 */ /* 0x000fe40000011600 */
[C---:B------:R-:W-:Y:S02]  /*08c0*/  LOP3.LUT R4, R2.reuse, R9, RZ, 0x3c, !PT ;  /* 0x0000000902047212 */ /* 0x040fe400078e3cff */
[----:B------:R-:W1:Y:S01]  /*08d0*/  I2F.F64.S64 R10, R10 ;  /* 0x0000000a000a7312 */ /* 0x000e620000301c00 */
[----:B------:R-:W-:Y:S02]  /*08e0*/  LEA.HI R0, R2, R3, RZ, 0x1 ;  /* 0x0000000302007211 */ /* 0x000fe400078f08ff */
[----:B------:R-:W-:-:S03]  /*08f0*/  ISETP.GE.AND P1, PT, R4, RZ, PT ;  /* 0x000000ff0400720c */ /* 0x000fc60003f26270 */
[----:B------:R-:W-:-:S04]  /*0900*/  IMAD.MOV R2, RZ, RZ, -R0 ;  /* 0x000000ffff027224 */ /* 0x000fc800078e0a00 */
[----:B------:R-:W-:Y:S01]  /*0910*/  @!P0 IMAD.MOV.U32 R0, RZ, RZ, R2 ;  /* 0x000000ffff008224 */ /* 0x000fe200078e0002 */
[----:B-1----:R-:W-:-:S10]  /*0920*/  DMUL R14, R10, UR4 ;  /* 0x000000040a0e7c28 */ /* 0x002fd40008000000 */
[----:B------:R-:W1:Y:S02]  /*0930*/  F2F.F32.F64 R14, R14 ;  /* 0x0000000e000e7310 */ /* 0x000e640000301000 */
[----:B01----:R-:W-:-:S07]  /*0940*/  FSEL R2, -R14, R14, !P1 ;  /* 0x0000000e0e027208 */ /* 0x003fce0004800100 */
.L_x_32:
[----:B------:R-:W-:Y:S01]  /*0950*/  MOV R4, 0x37cbac00 ;  /* 0x37cbac0000047802 */ /* 0x000fe20000000f00 */
[----:B------:R-:W-:Y:S01]  /*0960*/  FMUL R3, R2, R2 ;  /* 0x0000000202037220 */ /* 0x000fe20000400000 */
[C---:B------:R-:W-:Y:S01]  /*0970*/  LOP3.LUT R8, R0.reuse, 0x1, RZ, 0xc0, !PT ;  /* 0x0000000100087812 */ /* 0x040fe200078ec0ff */
[----:B------:R-:W-:Y:S02]  /*0980*/  VIADD R0, R0, 0x1 ;  /* 0x0000000100007836 */ /* 0x000fe40000000000 */
[----:B------:R-:W-:Y:S01]  /*0990*/  FFMA R4, R3, R4, -0.0013887860113754868507 ;  /* 0xbab607ed03047423 */ /* 0x000fe20000000004 */
[----:B------:R-:W-:Y:S01]  /*09a0*/  ISETP.NE.U32.AND P0, PT, R8, 0x1, PT ;  /* 0x000000010800780c */ /* 0x000fe20003f05070 */
[----:B------:R-:W-:Y:S01]  /*09b0*/  IMAD.MOV.U32 R8, RZ, RZ, 0x3c0885e4 ;  /* 0x3c0885e4ff087424 */ /* 0x000fe200078e00ff */
[----:B------:R-:W-:Y:S01]  /*09c0*/  LOP3.LUT P1, RZ, R0, 0x2, RZ, 0xc0, !PT ;  /* 0x0000000200ff7812 */ /* 0x000fe2000782c0ff */
[----:B------:R-:W-:Y:S01]  /*09d0*/  IMAD.MOV.U32 R15, RZ, RZ, 0x3e2aaaa8 ;  /* 0x3e2aaaa8ff0f7424 */ /* 0x000fe200078e00ff */
[----:B------:R-:W-:-:S02]  /*09e0*/  FSEL R4, R4, -0.00019574658654164522886, P0 ;  /* 0xb94d415304047808 */ /* 0x000fc40000000000 */
[----:B------:R-:W-:Y:S02]  /*09f0*/  FSEL R8, R8, 0.041666727513074874878, !P0 ;  /* 0x3d2aaabb08087808 */ /* 0x000fe40004000000 */
[----:B------:R-:W-:Y:S02]  /*0a00*/  FSEL R0, R2, 1, !P0 ;  /* 0x3f80000002007808 */ /* 0x000fe40004000000 */
[----:B------:R-:W-:Y:S01]  /*0a10*/  FSEL R15, -R15, -0.4999999701976776123, !P0 ;  /* 0xbeffffff0f0f7808 */ /* 0x000fe20004000100 */
[----:B------:R-:W-:Y:S01]  /*0a20*/  FFMA R4, R3, R4, R8 ;  /* 0x0000000403047223 */ /* 0x000fe20000000008 */
[----:B------:R-:W-:Y:S01]  /*0a30*/  FSETP.GE.AND P0, PT, |R9|, 105615, PT ;  /* 0x47ce47800900780b */ /* 0x000fe20003f06200 */
[C---:B------:R-:W-:Y:S02]  /*0a40*/  FFMA R11, R3.reuse, R0, RZ ;  /* 0x00000000030b7223 */ /* 0x040fe400000000ff */
[----:B------:R-:W-:-:S04]  /*0a50*/  FFMA R4, R3, R4, R15 ;  /* 0x0000000403047223 */ /* 0x000fc8000000000f */
[----:B------:R-:W-:-:S04]  /*0a60*/  FFMA R14, R11, R4, R0 ;  /* 0x000000040b0e7223 */ /* 0x000fc80000000000 */
[----:B------:R-:W-:Y:S02]  /*0a70*/  @P1 FADD R14, RZ, -R14 ;  /* 0x8000000eff0e1221 */ /* 0x000fe40000000000 */
[----:B------:R-:W-:Y:S05]  /*0a80*/  @!P0 BRA `(.L_x_34) ;  /* 0x0000000000dc8947 */ /* 0x000fea0003800000 */
[----:B------:R-:W-:-:S13]  /*0a90*/  FSETP.NEU.AND P0, PT, |R9|, +INF , PT ;  /* 0x7f8000000900780b */ /* 0x000fda0003f0d200 */
[----:B------:R-:W-:Y:S01]  /*0aa0*/  @!P0 FMUL R12, RZ, R9 ;  /* 0x00000009ff0c8220 */ /* 0x000fe20000400000 */
[----:B------:R-:W-:Y:S01]  /*0ab0*/  @!P0 IMAD.MOV.U32 R13, RZ, RZ, RZ ;  /* 0x000000ffff0d8224 */ /* 0x000fe200078e00ff */
[----:B------:R-:W-:Y:S06]  /*0ac0*/  @!P0 BRA `(.L_x_34) ;  /* 0x0000000000cc8947 */ /* 0x000fec0003800000 */
[----:B------:R-:W-:Y:S01]  /*0ad0*/  IMAD.SHL.U32 R2, R9, 0x100, RZ ;  /* 0x0000010009027824 */ /* 0x000fe200078e00ff */
[----:B------:R-:W-:Y:S01]  /*0ae0*/  MOV R8, RZ ;  /* 0x000000ff00087202 */ /* 0x000fe20000000f00 */
[----:B------:R-:W-:Y:S01]  /*0af0*/  IMAD.MOV.U32 R15, RZ, RZ, RZ ;  /* 0x000000ffff0f7224 */ /* 0x000fe200078e00ff */
[----:B------:R-:W0:Y:S01]  /*0b00*/  LDCU.64 UR8, c[0x4][0x28] ;  /* 0x01000500ff0877ac */ /* 0x000e220008000a00 */
[----:B------:R-:W-:Y:S01]  /*0b10*/  IMAD.MOV.U32 R0, RZ, RZ, R1 ;  /* 0x000000ffff007224 */ /* 0x000fe200078e0001 */
[----:B------:R-:W-:Y:S01]  /*0b20*/  LOP3.LUT R17, R2, 0x80000000, RZ, 0xfc, !PT ;  /* 0x8000000002117812 */ /* 0x000fe200078efcff */
[----:B------:R-:W-:-:S06]  /*0b30*/  UMOV UR4, URZ ;  /* 0x000000ff00047c82 */ /* 0x000fcc0008000000 */
.L_x_35:
        /* <DEDUP_REMOVED lines=8> */
[----:B------:R-:W-:-:S05]  /*0bc0*/  IADD3 R13, P0, PT, R2, R8, RZ ;  /* 0x00000008020d7210 */ /* 0x000fca0007f1e0ff */
[----:B------:R0:W-:Y:S01]  /*0bd0*/  STL [R0], R13 ;  /* 0x0000000d00007387 */ /* 0x0001e20000100800 */
[----:B------:R-:W-:Y:S01]  /*0be0*/  IMAD.X R8, R3, 0x1, R15, P0 ;  /* 0x0000000103087824 */ /* 0x000fe200000e060f */
[----:B0-----:R-:W-:Y:S01]  /*0bf0*/  IADD3 R0, PT, PT, R0, 0x4, RZ ;  /* 0x0000000400007810 */ /* 0x001fe20007ffe0ff */
        /* <DEDUP_REMOVED lines=13> */
[----:B------:R-:W-:Y:S01]  /*0cd0*/  UMOV UR5, 0x3bf921fb ;  /* 0x3bf921fb00057882 */ /* 0x000fe20000000000 */
[----:B------:R-:W-:-:S02]  /*0ce0*/  ISETP.GE.AND P1, PT, R9, RZ, PT ;  /* 0x000000ff0900720c */ /* 0x000fc40003f26270 */
[-C--:B--2---:R-:W-:Y:S02]  /*0cf0*/  @P0 SHF.L.W.U32.HI R0, R3, R4.reuse, R0 ;  /* 0x0000000403000219 */ /* 0x084fe40000010e00 */
[----:B---3--:R-:W-:Y:S02]  /*0d00*/  @P0 SHF.L.W.U32.HI R3, R2, R4, R3 ;  /* 0x0000000402030219 */ /* 0x008fe40000010e03 */
[--C-:B------:R-:W-:Y:S02]  /*0d10*/  SHF.R.U32.HI R13, RZ, 0x1e, R0.reuse ;  /* 0x0000001eff0d7819 */ /* 0x100fe40000011600 */
[C---:B------:R-:W-:Y:S01]  /*0d20*/  SHF.L.W.U32.HI R2, R3.reuse, 0x2, R0 ;  /* 0x0000000203027819 */ /* 0x040fe20000010e00 */
[----:B------:R-:W-:-:S03]  /*0d30*/  IMAD.SHL.U32 R3, R3, 0x4, RZ ;  /* 0x0000000403037824 */ /* 0x000fc600078e00ff */
[----:B------:R-:W-:Y:S02]  /*0d40*/  SHF.R.S32.HI R4, RZ, 0x1f, R2 ;  /* 0x0000001fff047819 */ /* 0x000fe40000011402 */
[----:B------:R-:W-:Y:S02]  /*0d50*/  LEA.HI R13, R2, R13, RZ, 0x1 ;  /* 0x0000000d020d7211 */ /* 0x000fe400078f08ff */
[C---:B------:R-:W-:Y:S02]  /*0d60*/  LOP3.LUT R10, R4.reuse, R3, RZ, 0x3c, !PT ;  /* 0x00000003040a7212 */ /* 0x040fe400078e3cff */
[----:B------:R-:W-:Y:S01]  /*0d70*/  LOP3.LUT R11, R4, R2, RZ, 0x3c, !PT ;  /* 0x00000002040b7212 */ /* 0x000fe200078e3cff */
[----:B------:R-:W-:Y:S01]  /*0d80*/  IMAD.MOV R0, RZ, RZ, -R13 ;  /* 0x000000ffff007224 */ /* 0x000fe200078e0a0d */
[----:B------:R-:W-:-:S03]  /*0d90*/  LOP3.LUT R9, R2, R9, RZ, 0x3c, !PT ;  /* 0x0000000902097212 */ /* 0x000fc600078e3cff */
[----:B------:R-:W-:Y:S01]  /*0da0*/  @!P1 IMAD.MOV.U32 R13, RZ, RZ, R0 ;  /* 0x000000ffff0d9224 */ /* 0x000fe200078e0000 */
[----:B------:R-:W1:Y:S01]  /*0db0*/  I2F.F64.S64 R10, R10 ;  /* 0x0000000a000a7312 */ /* 0x000e620000301c00 */
[----:B------:R-:W-:Y:S01]  /*0dc0*/  ISETP.GE.AND P0, PT, R9, RZ, PT ;  /* 0x000000ff0900720c */ /* 0x000fe20003f06270 */
[----:B-1----:R-:W-:-:S10]  /*0dd0*/  DMUL R16, R10, UR4 ;  /* 0x000000040a107c28 */ /* 0x002fd40008000000 */
[----:B------:R-:W1:Y:S02]  /*0de0*/  F2F.F32.F64 R16, R16 ;  /* 0x0000001000107310 */ /* 0x000e640000301000 */
[----:B01----:R-:W-:-:S07]  /*0df0*/  FSEL R12, -R16, R16, !P0 ;  /* 0x00000010100c7208 */ /* 0x003fce0004000100 */
.L_x_34:
[----:B------:R-:W-:Y:S01]  /*0e00*/  VIADD R0, R5, 0xf3000000 ;  /* 0xf300000005007836 */ /* 0x000fe20000000000 */
[----:B------:R0:W1:Y:S04]  /*0e10*/  MUFU.RSQ R2, R5 ;  /* 0x0000000500027308 */ /* 0x0000680000001400 */
[----:B------:R-:W-:-:S13]  /*0e20*/  ISETP.GT.U32.AND P0, PT, R0, 0x727fffff, PT ;  /* 0x727fffff0000780c */ /* 0x000fda0003f04070 */
[----:B01----:R-:W-:Y:S05]  /*0e30*/  @!P0 BRA `(.L_x_36) ;  /* 0x0000000000148947 */ /* 0x003fea0003800000 */
[----:B------:R-:W-:Y:S02]  /*0e40*/  MOV R2, R5 ;  /* 0x0000000500027202 */ /* 0x000fe40000000f00 */
[----:B------:R-:W-:-:S07]  /*0e50*/  MOV R10, 0xe70 ;  /* 0x00000e70000a7802 */ /* 0x000fce0000000f00 */
[----:B------:R-:W-:Y:S05]  /*0e60*/  CALL.REL.NOINC `($__internal_0_$__cuda_sm20_sqrt_rn_f32_slowpath) ;  /* 0x00000000006c7944 */ /* 0x000fea0003c00000 */
[----:B------:R-:W-:Y:S01]  /*0e70*/  IMAD.MOV.U32 R3, RZ, RZ, R2 ;  /* 0x000000ffff037224 */ /* 0x000fe200078e0002 */
[----:B------:R-:W-:Y:S06]  /*0e80*/  BRA `(.L_x_37) ;  /* 0x0000000000107947 */ /* 0x000fec0003800000 */
.L_x_36:
[----:B------:R-:W-:Y:S01]  /*0e90*/  FMUL.FTZ R0, R5, R2 ;  /* 0x0000000205007220 */ /* 0x000fe20000410000 */
[----:B------:R-:W-:-:S03]  /*0ea0*/  FMUL.FTZ R2, R2, 0.5 ;  /* 0x3f00000002027820 */ /* 0x000fc60000410000 */
[----:B------:R-:W-:-:S04]  /*0eb0*/  FFMA R3, -R0, R0, R5 ;  /* 0x0000000000037223 */ /* 0x000fc80000000105 */
[----:B------:R-:W-:-:S07]  /*0ec0*/  FFMA R3, R3, R2, R0 ;  /* 0x0000000203037223 */ /* 0x000fce0000000000 */
.L_x_37:
[----:B------:R-:W-:Y:S02]  /*0ed0*/  IMAD.MOV.U32 R0, RZ, RZ, 0x37cbac00 ;  /* 0x37cbac00ff007424 */ /* 0x000fe400078e00ff */
[----:B------:R-:W-:Y:S01]  /*0ee0*/  FMUL R5, R12, R12 ;  /* 0x0000000c0c057220 */ /* 0x000fe20000400000 */
[C---:B------:R-:W-:Y:S01]  /*0ef0*/  LOP3.LUT R2, R13.reuse, 0x1, RZ, 0xc0, !PT ;  /* 0x000000010d027812 */ /* 0x040fe200078ec0ff */
[----:B------:R-:W-:Y:S01]  /*0f00*/  IMAD.MOV.U32 R4, RZ, RZ, 0x3d2aaabb ;  /* 0x3d2aaabbff047424 */ /* 0x000fe200078e00ff */
[----:B------:R-:W-:Y:S01]  /*0f10*/  LOP3.LUT P1, RZ, R13, 0x2, RZ, 0xc0, !PT ;  /* 0x000000020dff7812 */ /* 0x000fe2000782c0ff */
[----:B------:R-:W-:Y:S01]  /*0f20*/  FFMA R0, R5, R0, -0.0013887860113754868507 ;  /* 0xbab607ed05007423 */ /* 0x000fe20000000000 */
[----:B------:R-:W-:Y:S01]  /*0f30*/  ISETP.NE.U32.AND P0, PT, R2, 0x1, PT ;  /* 0x000000010200780c */ /* 0x000fe20003f05070 */
[----:B------:R-:W-:-:S03]  /*0f40*/  IMAD.MOV.U32 R11, RZ, RZ, 0x3effffff ;  /* 0x3effffffff0b7424 */ /* 0x000fc600078e00ff */
[----:B------:R-:W-:Y:S02]  /*0f50*/  FSEL R2, R0, -0.00019574658654164522886, !P0 ;  /* 0xb94d415300027808 */ /* 0x000fe40004000000 */
[----:B------:R-:W-:Y:S02]  /*0f60*/  FSEL R4, R4, 0.0083327032625675201416, !P0 ;  /* 0x3c0885e404047808 */ /* 0x000fe40004000000 */
[----:B------:R-:W-:Y:S02]  /*0f70*/  FSEL R0, R12, 1, P0 ;  /* 0x3f8000000c007808 */ /* 0x000fe40000000000 */
[----:B------:R-:W-:Y:S01]  /*0f80*/  FSEL R11, -R11, -0.16666662693023681641, !P0 ;  /* 0xbe2aaaa80b0b7808 */ /* 0x000fe20004000100 */
[C---:B------:R-:W-:Y:S02]  /*0f90*/  FFMA R2, R5.reuse, R2, R4 ;  /* 0x0000000205027223 */ /* 0x040fe40000000004 */
[C---:B------:R-:W-:Y:S02]  /*0fa0*/  FFMA R9, R5.reuse, R0, RZ ;  /* 0x0000000005097223 */ /* 0x040fe400000000ff */
[----:B------:R-:W-:-:S04]  /*0fb0*/  FFMA R2, R5, R2, R11 ;  /* 0x0000000205027223 */ /* 0x000fc8000000000b */
[----:B------:R-:W-:Y:S01]  /*0fc0*/  FFMA R0, R9, R2, R0 ;  /* 0x0000000209007223 */ /* 0x000fe20000000000 */
[----:B------:R-:W-:-:S03]  /*0fd0*/  FMUL R2, R14, R3 ;  /* 0x000000030e027220 */ /* 0x000fc60000400000 */
[----:B------:R-:W-:-:S04]  /*0fe0*/  @P1 FADD R0, RZ, -R0 ;  /* 0x80000000ff001221 */ /* 0x000fc80000000000 */
[----:B------:R-:W-:-:S05]  /*0ff0*/  FMUL R3, R0, R3 ;  /* 0x0000000300037220 */ /* 0x000fca0000400000 */
[----:B------:R-:W-:Y:S01]  /*1000*/  STG.E.64 desc[UR6][R6.64], R2 ;  /* 0x0000000206007986 */ /* 0x000fe2000c101b06 */
[----:B------:R-:W-:Y:S05]  /*1010*/  EXIT ;  /* 0x000000000000794d */ /* 0x000fea0003800000 */
        .weak           $__internal_0_$__cuda_sm20_sqrt_rn_f32_slowpath
        .type           $__internal_0_$__cuda_sm20_sqrt_rn_f32_slowpath,@function
        .size           $__internal_0_$__cuda_sm20_sqrt_rn_f32_slowpath,($__internal_1_$__cuda_sm3x_div_rn_noftz_f32_slowpath - $__internal_0_$__cuda_sm20_sqrt_rn_f32_slowpath)
$__internal_0_$__cuda_sm20_sqrt_rn_f32_slowpath:
[----:B------:R-:W-:-:S13]  /*1020*/  LOP3.LUT P0, RZ, R2, 0x7fffffff, RZ, 0xc0, !PT ;  /* 0x7fffffff02ff7812 */ /* 0x000fda000780c0ff */
[----:B------:R-:W-:Y:S01]  /*1030*/  @!P0 IMAD.MOV.U32 R4, RZ, RZ, R2 ;  /* 0x000000ffff048224 */ /* 0x000fe200078e0002 */
[----:B------:R-:W-:Y:S06]  /*1040*/  @!P0 BRA `(.L_x_38) ;  /* 0x0000000000448947 */ /* 0x000fec0003800000 */
[----:B------:R-:W-:-:S13]  /*1050*/  FSETP.GEU.FTZ.AND P0, PT, R2, RZ, PT ;  /* 0x000000ff0200720b */ /* 0x000fda0003f1e000 */
[----:B------:R-:W-:Y:S01]  /*1060*/  @!P0 MOV R4, 0x7fffffff ;  /* 0x7fffffff00048802 */ /* 0x000fe20000000f00 */
[----:B------:R-:W-:Y:S06]  /*1070*/  @!P0 BRA `(.L_x_38) ;  /* 0x0000000000388947 */ /* 0x000fec0003800000 */
[----:B------:R-:W-:-:S13]  /*1080*/  FSETP.GTU.FTZ.AND P0, PT, |R2|, +INF , PT ;  /* 0x7f8000000200780b */ /* 0x000fda0003f1c200 */
[----:B------:R-:W-:Y:S01]  /*1090*/  @P0 FADD.FTZ R4, R2, 1 ;  /* 0x3f80000002040421 */ /* 0x000fe20000010000 */
[----:B------:R-:W-:Y:S06]  /*10a0*/  @P0 BRA `(.L_x_38) ;  /* 0x00000000002c0947 */ /* 0x000fec0003800000 */
[----:B------:R-:W-:-:S13]  /*10b0*/  FSETP.NEU.FTZ.AND P0, PT, |R2|, +INF , PT ;  /* 0x7f8000000200780b */ /* 0x000fda0003f1d200 */
[----:B------:R-:W-:Y:S01]  /*10c0*/  @!P0 IMAD.MOV.U32 R4, RZ, RZ, R2 ;  /* 0x000000ffff048224 */ /* 0x000fe200078e0002 */
[----:B------:R-:W-:Y:S06]  /*10d0*/  @!P0 BRA `(.L_x_38) ;  /* 0x0000000000208947 */ /* 0x000fec0003800000 */
[----:B------:R-:W-:-:S04]  /*10e0*/  FFMA R2, R2, 1.84467440737095516160e+19, RZ ;  /* 0x5f80000002027823 */ /* 0x000fc800000000ff */
[----:B------:R-:W0:Y:S02]  /*10f0*/  MUFU.RSQ R5, R2 ;  /* 0x0000000200057308 */ /* 0x000e240000001400 */
[----:B0-----:R-:W-:Y:S01]  /*1100*/  FMUL.FTZ R11, R2, R5 ;  /* 0x00000005020b7220 */ /* 0x001fe20000410000 */
[----:B------:R-:W-:-:S03]  /*1110*/  FMUL.FTZ R5, R5, 0.5 ;  /* 0x3f00000005057820 */ /* 0x000fc60000410000 */
[----:B------:R-:W-:-:S04]  /*1120*/  FADD.FTZ R4, -R11, -RZ ;  /* 0x800000ff0b047221 */ /* 0x000fc80000010100 */
[----:B------:R-:W-:-:S04]  /*1130*/  FFMA R4, R11, R4, R2 ;  /* 0x000000040b047223 */ /* 0x000fc80000000002 */
[----:B------:R-:W-:-:S04]  /*1140*/  FFMA R4, R4, R5, R11 ;  /* 0x0000000504047223 */ /* 0x000fc8000000000b */
[----:B------:R-:W-:-:S07]  /*1150*/  FMUL.FTZ R4, R4, 2.3283064365386962891e-10 ;  /* 0x2f80000004047820 */ /* 0x000fce0000410000 */
.L_x_38:
[----:B------:R-:W-:Y:S02]  /*1160*/  IMAD.MOV.U32 R2, RZ, RZ, R4 ;  /* 0x000000ffff027224 */ /* 0x000fe400078e0004 */
[----:B------:R-:W-:Y:S02]  /*1170*/  IMAD.MOV.U32 R4, RZ, RZ, R10 ;  /* 0x000000ffff047224 */ /* 0x000fe400078e000a */
[----:B------:R-:W-:-:S04]  /*1180*/  IMAD.MOV.U32 R5, RZ, RZ, 0x0 ;  /* 0x00000000ff057424 */ /* 0x000fc800078e00ff */
[----:B------:R-:W-:Y:S05]  /*1190*/  RET.REL.NODEC R4 `(_Z5bCholP6float2ii) ;  /* 0xffffffec04987950 */ /* 0x000fea0003c3ffff */
        .weak           $__internal_1_$__cuda_sm3x_div_rn_noftz_f32_slowpath
        .type           $__internal_1_$__cuda_sm3x_div_rn_noftz_f32_slowpath,@function
        .size           $__internal_1_$__cuda_sm3x_div_rn_noftz_f32_slowpath,(.L_x_68 - $__internal_1_$__cuda_sm3x_div_rn_noftz_f32_slowpath)
$__internal_1_$__cuda_sm3x_div_rn_noftz_f32_slowpath:
[--C-:B------:R-:W-:Y:S01]  /*11a0*/  SHF.R.U32.HI R12, RZ, 0x17, R3.reuse ;  /* 0x00000017ff0c7819 */ /* 0x100fe20000011603 */
[----:B------:R-:W-:Y:S01]  /*11b0*/  IMAD.MOV.U32 R13, RZ, RZ, R3 ;  /* 0x000000ffff0d7224 */ /* 0x000fe200078e0003 */
[----:B------:R-:W-:Y:S02]  /*11c0*/  SHF.R.U32.HI R10, RZ, 0x17, R2 ;  /* 0x00000017ff0a7819 */ /* 0x000fe40000011602 */
[----:B------:R-:W-:Y:S02]  /*11d0*/  LOP3.LUT R12, R12, 0xff, RZ, 0xc0, !PT ;  /* 0x000000ff0c0c7812 */ /* 0x000fe400078ec0ff */
[----:B------:R-:W-:-:S03]  /*11e0*/  LOP3.LUT R15, R10, 0xff, RZ, 0xc0, !PT ;  /* 0x000000ff0a0f7812 */ /* 0x000fc600078ec0ff */
[----:B------:R-:W-:Y:S01]  /*11f0*/  VIADD R16, R12, 0xffffffff ;  /* 0xffffffff0c107836 */ /* 0x000fe20000000000 */
[----:B------:R-:W-:-:S04]  /*1200*/  IADD3 R14, PT, PT, R15, -0x1, RZ ;  /* 0xffffffff0f0e7810 */ /* 0x000fc80007ffe0ff */
[----:B------:R-:W-:-:S04]  /*1210*/  ISETP.GT.U32.AND P0, PT, R16, 0xfd, PT ;  /* 0x000000fd1000780c */ /* 0x000fc80003f04070 */
[----:B------:R-:W-:-:S13]  /*1220*/  ISETP.GT.U32.OR P0, PT, R14, 0xfd, P0 ;  /* 0x000000fd0e00780c */ /* 0x000fda0000704470 */
[----:B------:R-:W-:Y:S01]  /*1230*/  @!P0 IMAD.MOV.U32 R10, RZ, RZ, RZ ;  /* 0x000000ffff0a8224 */ /* 0x000fe200078e00ff */
[----:B------:R-:W-:Y:S06]  /*1240*/  @!P0 BRA `(.L_x_39) ;  /* 0x00000000005c8947 */ /* 0x000fec0003800000 */
[----:B------:R-:W-:Y:S02]  /*1250*/  FSETP.GTU.FTZ.AND P0, PT, |R2|, +INF , PT ;  /* 0x7f8000000200780b */ /* 0x000fe40003f1c200 */
[----:B------:R-:W-:-:S04]  /*1260*/  FSETP.GTU.FTZ.AND P1, PT, |R3|, +INF , PT ;  /* 0x7f8000000300780b */ /* 0x000fc80003f3c200 */
[----:B------:R-:W-:-:S13]  /*1270*/  PLOP3.LUT P0, PT, P0, P1, PT, 0xf8, 0x8f ;  /* 0x00000000008f781c */ /* 0x000fda0000703f70 */
[----:B------:R-:W-:Y:S05]  /*1280*/  @P0 BRA `(.L_x_40) ;  /* 0x0000000400440947 */ /* 0x000fea0003800000 */
[----:B------:R-:W-:-:S13]  /*1290*/  LOP3.LUT P0, RZ, R13, 0x7fffffff, R2, 0xc8, !PT ;  /* 0x7fffffff0dff7812 */ /* 0x000fda000780c802 */
[----:B------:R-:W-:Y:S05]  /*12a0*/  @!P0 BRA `(.L_x_41) ;  /* 0x0000000400348947 */ /* 0x000fea0003800000 */
[C---:B------:R-:W-:Y:S02]  /*12b0*/  FSETP.NEU.FTZ.AND P3, PT, |R2|.reuse, +INF , PT ;  /* 0x7f8000000200780b */ /* 0x040fe40003f7d200 */
[----:B------:R-:W-:Y:S02]  /*12c0*/  FSETP.NEU.FTZ.AND P1, PT, |R3|, +INF , PT ;  /* 0x7f8000000300780b */ /* 0x000fe40003f3d200 */
[----:B------:R-:W-:-:S11]  /*12d0*/  FSETP.NEU.FTZ.AND P0, PT, |R2|, +INF , PT ;  /* 0x7f8000000200780b */ /* 0x000fd60003f1d200 */
[----:B------:R-:W-:Y:S05]  /*12e0*/  @!P1 BRA !P3, `(.L_x_41) ;  /* 0x0000000400249947 */ /* 0x000fea0005800000 */
[----:B------:R-:W-:-:S04]  /*12f0*/  LOP3.LUT P3, RZ, R2, 0x7fffffff, RZ, 0xc0, !PT ;  /* 0x7fffffff02ff7812 */ /* 0x000fc8000786c0ff */
[----:B------:R-:W-:-:S13]  /*1300*/  PLOP3.LUT P1, PT, P1, P3, PT, 0x2f, 0xf2 ;  /* 0x0000000000f2781c */ /* 0x000fda0000f26577 */
[----:B------:R-:W-:Y:S05]  /*1310*/  @P1 BRA `(.L_x_42) ;  /* 0x0000000400101947 */ /* 0x000fea0003800000 */
[----:B------:R-:W-:-:S04]  /*1320*/  LOP3.LUT P1, RZ, R13, 0x7fffffff, RZ, 0xc0, !PT ;  /* 0x7fffffff0dff7812 */ /* 0x000fc8000782c0ff */
[----:B------:R-:W-:-:S13]  /*1330*/  PLOP3.LUT P0, PT, P0, P1, PT, 0x2f, 0xf2 ;  /* 0x0000000000f2781c */ /* 0x000fda0000702577 */
[----:B------:R-:W-:Y:S05]  /*1340*/  @P0 BRA `(.L_x_43) ;  /* 0x0000000000f80947 */ /* 0x000fea0003800000 */
[----:B------:R-:W-:Y:S02]  /*1350*/  ISETP.GE.AND P0, PT, R14, RZ, PT ;  /* 0x000000ff0e00720c */ /* 0x000fe40003f06270 */
[----:B------:R-:W-:-:S11]  /*1360*/  ISETP.GE.AND P1, PT, R16, RZ, PT ;  /* 0x000000ff1000720c */ /* 0x000fd60003f26270 */
[----:B------:R-:W-:Y:S02]  /*1370*/  @P0 IMAD.MOV.U32 R10, RZ, RZ, RZ ;  /* 0x000000ffff0a0224 */ /* 0x000fe400078e00ff */
[----:B------:R-:W-:Y:S01]  /*1380*/  @!P0 FFMA R2, R2, 1.84467440737095516160e+19, RZ ;  /* 0x5f80000002028823 */ /* 0x000fe200000000ff */
[----:B------:R-:W-:Y:S02]  /*1390*/  @!P0 IMAD.MOV.U32 R10, RZ, RZ, -0x40 ;  /* 0xffffffc0ff0a8424 */ /* 0x000fe400078e00ff */
[----:B------:R-:W-:Y:S02]  /*13a0*/  @!P1 FFMA R13, R3, 1.84467440737095516160e+19, RZ ;  /* 0x5f800000030d9823 */ /* 0x000fe400000000ff */
[----:B------:R-:W-:-:S07]  /*13b0*/  @!P1 VIADD R10, R10, 0x40 ;  /* 0x000000400a0a9836 */ /* 0x000fce0000000000 */
.L_x_39:
[----:B------:R-:W-:Y:S01]  /*13c0*/  LEA R14, R12, 0xc0800000, 0x17 ;  /* 0xc08000000c0e7811 */ /* 0x000fe200078eb8ff */
[----:B------:R-:W-:-:S03]  /*13d0*/  VIADD R15, R15, 0xffffff81 ;  /* 0xffffff810f0f7836 */ /* 0x000fc60000000000 */
[----:B------:R-:W-:Y:S01]  /*13e0*/  IADD3 R14, PT, PT, -R14, R13, RZ ;  /* 0x0000000d0e0e7210 */ /* 0x000fe20007ffe1ff */
[C---:B------:R-:W-:Y:S01]  /*13f0*/  IMAD R2, R15.reuse, -0x800000, R2 ;  /* 0xff8000000f027824 */ /* 0x040fe200078e0202 */
[----:B------:R-:W-:Y:S02]  /*1400*/  IADD3 R15, PT, PT, R15, 0x7f, -R12 ;  /* 0x0000007f0f0f7810 */ /* 0x000fe40007ffe80c */
[----:B------:R-:W0:Y:S01]  /*1410*/  MUFU.RCP R13, R14 ;  /* 0x0000000e000d7308 */ /* 0x000e220000001000 */
[----:B------:R-:W-:Y:S02]  /*1420*/  FADD.FTZ R17, -R14, -RZ ;  /* 0x800000ff0e117221 */ /* 0x000fe40000010100 */
[----:B------:R-:W-:Y:S02]  /*1430*/  IMAD.IADD R15, R15, 0x1, R10 ;  /* 0x000000010f0f7824 */ /* 0x000fe400078e020a */
[----:B0-----:R-:W-:-:S04]  /*1440*/  FFMA R16, R13, R17, 1 ;  /* 0x3f8000000d107423 */ /* 0x001fc80000000011 */
[----:B------:R-:W-:-:S04]  /*1450*/  FFMA R13, R13, R16, R13 ;  /* 0x000000100d0d7223 */ /* 0x000fc8000000000d */
[----:B------:R-:W-:-:S04]  /*1460*/  FFMA R16, R2, R13, RZ ;  /* 0x0000000d02107223 */ /* 0x000fc800000000ff */
[----:B------:R-:W-:-:S04]  /*1470*/  FFMA R18, R17, R16, R2 ;  /* 0x0000001011127223 */ /* 0x000fc80000000002 */
[----:B------:R-:W-:-:S04]  /*1480*/  FFMA R18, R13, R18, R16 ;  /* 0x000000120d127223 */ /* 0x000fc80000000010 */
[----:B------:R-:W-:-:S04]  /*1490*/  FFMA R17, R17, R18, R2 ;  /* 0x0000001211117223 */ /* 0x000fc80000000002 */
[----:B------:R-:W-:-:S05]  /*14a0*/  FFMA R2, R13, R17, R18 ;  /* 0x000000110d027223 */ /* 0x000fca0000000012 */
[----:B------:R-:W-:-:S04]  /*14b0*/  SHF.R.U32.HI R12, RZ, 0x17, R2 ;  /* 0x00000017ff0c7819 */ /* 0x000fc80000011602 */
[----:B------:R-:W-:-:S05]  /*14c0*/  LOP3.LUT R12, R12, 0xff, RZ, 0xc0, !PT ;  /* 0x000000ff0c0c7812 */ /* 0x000fca00078ec0ff */
[----:B------:R-:W-:-:S04]  /*14d0*/  IMAD.IADD R14, R12, 0x1, R15 ;  /* 0x000000010c0e7824 */ /* 0x000fc800078e020f */
[----:B------:R-:W-:-:S05]  /*14e0*/  VIADD R10, R14, 0xffffffff ;  /* 0xffffffff0e0a7836 */ /* 0x000fca0000000000 */
[----:B------:R-:W-:-:S13]  /*14f0*/  ISETP.GE.U32.AND P0, PT, R10, 0xfe, PT ;  /* 0x000000fe0a00780c */ /* 0x000fda0003f06070 */
[----:B------:R-:W-:Y:S05]  /*1500*/  @!P0 BRA `(.L_x_44) ;  /* 0x0000000000808947 */ /* 0x000fea0003800000 */
[----:B------:R-:W-:-:S13]  /*1510*/  ISETP.GT.AND P0, PT, R14, 0xfe, PT ;  /* 0x000000fe0e00780c */ /* 0x000fda0003f04270 */
[----:B------:R-:W-:Y:S05]  /*1520*/  @P0 BRA `(.L_x_45) ;  /* 0x00000000006c0947 */ /* 0x000fea0003800000 */
[----:B------:R-:W-:-:S13]  /*1530*/  ISETP.GE.AND P0, PT, R14, 0x1, PT ;  /* 0x000000010e00780c */ /* 0x000fda0003f06270 */
[----:B------:R-:W-:Y:S05]  /*1540*/  @P0 BRA `(.L_x_46) ;  /* 0x0000000000980947 */ /* 0x000fea0003800000 */
[----:B------:R-:W-:Y:S02]  /*1550*/  ISETP.GE.AND P0, PT, R14, -0x18, PT ;  /* 0xffffffe80e00780c */ /* 0x000fe40003f06270 */
[----:B------:R-:W-:-:S11]  /*1560*/  LOP3.LUT R2, R2, 0x80000000, RZ, 0xc0, !PT ;  /* 0x8000000002027812 */ /* 0x000fd600078ec0ff */
[----:B------:R-:W-:Y:S05]  /*1570*/  @!P0 BRA `(.L_x_46) ;  /* 0x00000000008c8947 */ /* 0x000fea0003800000 */
[CCC-:B------:R-:W-:Y:S01]  /*1580*/  FFMA.RZ R10, R13.reuse, R17.reuse, R18.reuse ;  /* 0x000000110d0a7223 */ /* 0x1c0fe2000000c012 */
[C---:B------:R-:W-:Y:S01]  /*1590*/  VIADD R15, R14.reuse, 0x20 ;  /* 0x000000200e0f7836 */ /* 0x040fe20000000000 */
[C---:B------:R-:W-:Y:S02]  /*15a0*/  ISETP.NE.AND P3, PT, R14.reuse, RZ, PT ;  /* 0x000000ff0e00720c */ /* 0x040fe40003f65270 */
[----:B------:R-:W-:Y:S02]  /*15b0*/  ISETP.NE.AND P1, PT, R14, RZ, PT ;  /* 0x000000ff0e00720c */ /* 0x000fe40003f25270 */
[----:B------:R-:W-:Y:S01]  /*15c0*/  LOP3.LUT R12, R10, 0x7fffff, RZ, 0xc0, !PT ;  /* 0x007fffff0a0c7812 */ /* 0x000fe200078ec0ff */
[CCC-:B------:R-:W-:Y:S01]  /*15d0*/  FFMA.RP R10, R13.reuse, R17.reuse, R18.reuse ;  /* 0x000000110d0a7223 */ /* 0x1c0fe20000008012 */
[----:B------:R-:W-:Y:S01]  /*15e0*/  FFMA.RM R13, R13, R17, R18 ;  /* 0x000000110d0d7223 */ /* 0x000fe20000004012 */
[----:B------:R-:W-:Y:S02]  /*15f0*/  IADD3 R14, PT, PT, -R14, RZ, RZ ;  /* 0x000000ff0e0e7210 */ /* 0x000fe40007ffe1ff */
[----:B------:R-:W-:-:S02]  /*1600*/  LOP3.LUT R12, R12, 0x800000, RZ, 0xfc, !PT ;  /* 0x008000000c0c7812 */ /* 0x000fc400078efcff */
[----:B------:R-:W-:Y:S02]  /*1610*/  FSETP.NEU.FTZ.AND P0, PT, R10, R13, PT ;  /* 0x0000000d0a00720b */ /* 0x000fe40003f1d000 */
[----:B------:R-:W-:Y:S02]  /*1620*/  SHF.L.U32 R15, R12, R15, RZ ;  /* 0x0000000f0c0f7219 */ /* 0x000fe400000006ff */
[----:B------:R-:W-:Y:S02]  /*1630*/  SEL R13, R14, RZ, P3 ;  /* 0x000000ff0e0d7207 */ /* 0x000fe40001800000 */
[----:B------:R-:W-:Y:S02]  /*1640*/  ISETP.NE.AND P1, PT, R15, RZ, P1 ;  /* 0x000000ff0f00720c */ /* 0x000fe40000f25270 */
[----:B------:R-:W-:Y:S02]  /*1650*/  SHF.R.U32.HI R13, RZ, R13, R12 ;  /* 0x0000000dff0d7219 */ /* 0x000fe4000001160c */
[----:B------:R-:W-:-:S02]  /*1660*/  PLOP3.LUT P0, PT, P0, P1, PT, 0xf8, 0x8f ;  /* 0x00000000008f781c */ /* 0x000fc40000703f70 */
[----:B------:R-:W-:Y:S02]  /*1670*/  SHF.R.U32.HI R15, RZ, 0x1, R13 ;  /* 0x00000001ff0f7819 */ /* 0x000fe4000001160d */
[----:B------:R-:W-:-:S04]  /*1680*/  SEL R10, RZ, 0x1, !P0 ;  /* 0x00000001ff0a7807 */ /* 0x000fc80004000000 */
[----:B------:R-:W-:-:S04]  /*1690*/  LOP3.LUT R10, R10, 0x1, R15, 0xf8, !PT ;  /* 0x000000010a0a7812 */ /* 0x000fc800078ef80f */
[----:B------:R-:W-:-:S05]  /*16a0*/  LOP3.LUT R10, R10, R13, RZ, 0xc0, !PT ;  /* 0x0000000d0a0a7212 */ /* 0x000fca00078ec0ff */
[----:B------:R-:W-:-:S05]  /*16b0*/  IMAD.IADD R15, R15, 0x1, R10 ;  /* 0x000000010f0f7824 */ /* 0x000fca00078e020a */
[----:B------:R-:W-:Y:S01]  /*16c0*/  LOP3.LUT R2, R15, R2, RZ, 0xfc, !PT ;  /* 0x000000020f027212 */ /* 0x000fe200078efcff */
[----:B------:R-:W-:Y:S06]  /*16d0*/  BRA `(.L_x_46) ;  /* 0x0000000000347947 */ /* 0x000fec0003800000 */
.L_x_45:
[----:B------:R-:W-:-:S04]  /*16e0*/  LOP3.LUT R2, R2, 0x80000000, RZ, 0xc0, !PT ;  /* 0x8000000002027812 */ /* 0x000fc800078ec0ff */
[----:B------:R-:W-:Y:S01]  /*16f0*/  LOP3.LUT R2, R2, 0x7f800000, RZ, 0xfc, !PT ;  /* 0x7f80000002027812 */ /* 0x000fe200078efcff */
[----:B------:R-:W-:Y:S06]  /*1700*/  BRA `(.L_x_46) ;  /* 0x0000000000287947 */ /* 0x000fec0003800000 */
.L_x_44:
[----:B------:R-:W-:Y:S01]  /*1710*/  IMAD R2, R15, 0x800000, R2 ;  /* 0x008000000f027824 */ /* 0x000fe200078e0202 */
[----:B------:R-:W-:Y:S06]  /*1720*/  BRA `(.L_x_46) ;  /* 0x0000000000207947 */ /* 0x000fec0003800000 */
.L_x_43:
[----:B------:R-:W-:-:S04]  /*1730*/  LOP3.LUT R2, R13, 0x80000000, R2, 0x48, !PT ;  /* 0x800000000d027812 */ /* 0x000fc800078e4802 */
[----:B------:R-:W-:Y:S01]  /*1740*/  LOP3.LUT R2, R2, 0x7f800000, RZ, 0xfc, !PT ;  /* 0x7f80000002027812 */ /* 0x000fe200078efcff */
[----:B------:R-:W-:Y:S06]  /*1750*/  BRA `(.L_x_46) ;  /* 0x0000000000147947 */ /* 0x000fec0003800000 */
.L_x_42:
[----:B------:R-:W-:Y:S01]  /*1760*/  LOP3.LUT R2, R13, 0x80000000, R2, 0x48, !PT ;  /* 0x800000000d027812 */ /* 0x000fe200078e4802 */
[----:B------:R-:W-:Y:S06]  /*1770*/  BRA `(.L_x_46) ;  /* 0x00000000000c7947 */ /* 0x000fec0003800000 */
.L_x_41:
[----:B------:R-:W0:Y:S01]  /*1780*/  MUFU.RSQ R2, -QNAN ;  /* 0xffc0000000027908 */ /* 0x000e220000001400 */
[----:B------:R-:W-:Y:S05]  /*1790*/  BRA `(.L_x_46) ;  /* 0x0000000000047947 */ /* 0x000fea0003800000 */
.L_x_40:
[----:B------:R-:W-:-:S07]  /*17a0*/  FADD.FTZ R2, R2, R3 ;  /* 0x0000000302027221 */ /* 0x000fce0000010000 */
.L_x_46:
[----:B------:R-:W-:Y:S02]  /*17b0*/  IMAD.MOV.U32 R12, RZ, RZ, R4 ;  /* 0x000000ffff0c7224 */ /* 0x000fe400078e0004 */
[----:B------:R-:W-:-:S04]  /*17c0*/  IMAD.MOV.U32 R13, RZ, RZ, 0x0 ;  /* 0x00000000ff0d7424 */ /* 0x000fc800078e00ff */
[----:B0-----:R-:W-:Y:S05]  /*17d0*/  RET.REL.NODEC R12 `(_Z5bCholP6float2ii) ;  /* 0xffffffe80c087950 */ /* 0x001fea0003c3ffff */
.L_x_47:
        /* <DEDUP_REMOVED lines=10> */
.L_x_68:


//--------------------- .text._Z6bChol2P6float2ii --------------------------
	.section	.text._Z6bChol2P6float2ii,"ax",@progbits
	.align	128
        .global         _Z6bChol2P6float2ii
        .type           _Z6bChol2P6float2ii,@function
        .size           _Z6bChol2P6float2ii,(.L_x_69 - _Z6bChol2P6float2ii)
        .other          _Z6bChol2P6float2ii,@"STO_CUDA_ENTRY STV_DEFAULT"
_Z6bChol2P6float2ii:
.text._Z6bChol2P6float2ii:
[----:B------:R-:W-:Y:S08]  /*0000*/  LDC R1, c[0x0][0x37c] ;  /* 0x0000df00ff017b82 */ /* 0x000ff00000000800 */
[----:B------:R-:W0:Y:S01]  /*0010*/  LDC.64 R2, c[0x0][0x388] ;  /* 0x0000e200ff027b82 */ /* 0x000e220000000a00 */
[----:B------:R-:W1:Y:S07]  /*0020*/  LDCU.64 UR4, c[0x0][0x358] ;  /* 0x00006b00ff0477ac */ /* 0x000e6e0008000a00 */
[----:B------:R-:W2:Y:S08]  /*0030*/  LDC.64 R6, c[0x0][0x380] ;  /* 0x0000e000ff067b82 */ /* 0x000eb00000000a00 */
[----:B------:R-:W3:Y:S01]  /*0040*/  S2UR UR6, SR_CTAID.X ;  /* 0x00000000000679c3 */ /* 0x000ee20000002500 */
[----:B0-----:R-:W-:-:S07]  /*0050*/  IMAD R3, R3, R2, R2 ;  /* 0x0000000203037224 */ /* 0x001fce00078e0202 */
[----:B------:R-:W0:Y:S01]  /*0060*/  LDC.64 R4, c[0x0][0x380] ;  /* 0x0000e000ff047b82 */ /* 0x000e220000000a00 */
[----:B--2---:R-:W-:-:S06]  /*0070*/  IMAD.WIDE R6, R3, 0x8, R6 ;  /* 0x0000000803067825 */ /* 0x004fcc00078e0206 */
[----:B-1----:R-:W2:Y:S01]  /*0080*/  LDG.E.64 R6, desc[UR4][R6.64] ;  /* 0x0000000406067981 */ /* 0x002ea2000c1e1b00 */
[----:B---3--:R-:W-:-:S04]  /*0090*/  IADD3 R0, P0, PT, R3, UR6, RZ ;  /* 0x0000000603007c10 */ /* 0x008fc8000ff1e0ff */
[----:B------:R-:W-:Y:S02]  /*00a0*/  LEA.HI.X.SX32 R3, R3, RZ, 0x1, P0 ;  /* 0x000000ff03037211 */ /* 0x000fe400000f0eff */
[----:B0-----:R-:W-:-:S04]  /*00b0*/  LEA R2, P0, R0, R4, 0x3 ;  /* 0x0000000400027211 */ /* 0x001fc800078018ff */
[----:B------:R-:W-:-:S05]  /*00c0*/  LEA.HI.X R3, R0, R5, R3, 0x3, P0 ;  /* 0x0000000500037211 */ /* 0x000fca00000f1c03 */
[----:B------:R0:W5:Y:S01]  /*00d0*/  LDG.E.64 R4, desc[UR4][R2.64+0x8] ;  /* 0x0000080402047981 */ /* 0x000162000c1e1b00 */
[----:B--2---:R-:W-:-:S04]  /*00e0*/  FADD R0, |R6|, |R7| ;  /* 0x4000000706007221 */ /* 0x004fc80000000200 */
[----:B------:R-:W-:-:S05]  /*00f0*/  VIADD R8, R0, 0x1800000 ;  /* 0x0180000000087836 */ /* 0x000fca0000000000 */
[----:B------:R-:W-:-:S04]  /*0100*/  LOP3.LUT R8, R8, 0x7f800000, RZ, 0xc0, !PT ;  /* 0x7f80000008087812 */ /* 0x000fc800078ec0ff */
[----:B------:R-:W-:-:S13]  /*0110*/  ISETP.GT.U32.AND P0, PT, R8, 0x1ffffff, PT ;  /* 0x01ffffff0800780c */ /* 0x000fda0003f04070 */
[----:B0-----:R-:W-:Y:S05]  /*0120*/  @P0 BRA `(.L_x_48) ;  /* 0x0000000000100947 */ /* 0x001fea0003800000 */
[----:B------:R-:W-:-:S07]  /*0130*/  MOV R8, 0x150 ;  /* 0x0000015000087802 */ /* 0x000fce0000000f00 */
[----:B-----5:R-:W-:Y:S05]  /*0140*/  CALL.REL.NOINC `($__internal_2_$__cuda_sm20_rcp_rn_f32_slowpath) ;  /* 0x0000000000807944 */ /* 0x020fea0003c00000 */
[----:B------:R-:W-:Y:S01]  /*0150*/  MOV R8, R0 ;  /* 0x0000000000087202 */ /* 0x000fe20000000f00 */
[----:B------:R-:W-:Y:S06]  /*0160*/  BRA `(.L_x_49) ;  /* 0x0000000000107947 */ /* 0x000fec0003800000 */
.L_x_48:
[----:B------:R-:W0:Y:S02]  /*0170*/  MUFU.RCP R9, R0 ;  /* 0x0000000000097308 */ /* 0x000e240000001000 */
[----:B0-----:R-:W-:-:S04]  /*0180*/  FFMA R8, R0, R9, -1 ;  /* 0xbf80000000087423 */ /* 0x001fc80000000009 */
[----:B------:R-:W-:-:S04]  /*0190*/  FADD.FTZ R8, -R8, -RZ ;  /* 0x800000ff08087221 */ /* 0x000fc80000010100 */
[----:B------:R-:W-:-:S07]  /*01a0*/  FFMA R8, R9, R8, R9 ;  /* 0x0000000809087223 */ /* 0x000fce0000000009 */
.L_x_49:
[-C--:B------:R-:W-:Y:S01]  /*01b0*/  FMUL R7, R7, R8.reuse ;  /* 0x0000000807077220 */ /* 0x080fe20000400000 */
[-C--:B------:R-:W-:Y:S01]  /*01c0*/  FMUL R6, R6, R8.reuse ;  /* 0x0000000806067220 */ /* 0x080fe20000400000 */
[-C--:B-----5:R-:W-:Y:S01]  /*01d0*/  FMUL R4, R4, R8.reuse ;  /* 0x0000000804047220 */ /* 0x0a0fe20000400000 */
[----:B------:R-:W-:Y:S01]  /*01e0*/  FMUL R5, R5, R8 ;  /* 0x0000000805057220 */ /* 0x000fe20000400000 */
[----:B------:R-:W-:-:S04]  /*01f0*/  FMUL R9, R7, R7 ;  /* 0x0000000707097220 */ /* 0x000fc80000400000 */
[----:B------:R-:W-:-:S04]  /*0200*/  FFMA R11, R6, R6, R9 ;  /* 0x00000006060b7223 */ /* 0x000fc80000000009 */
[----:B------:R-:W-:-:S05]  /*0210*/  VIADD R0, R11, 0x1800000 ;  /* 0x018000000b007836 */ /* 0x000fca0000000000 */
[----:B------:R-:W-:-:S04]  /*0220*/  LOP3.LUT R0, R0, 0x7f800000, RZ, 0xc0, !PT ;  /* 0x7f80000000007812 */ /* 0x000fc800078ec0ff */
[----:B------:R-:W-:-:S13]  /*0230*/  ISETP.GT.U32.AND P0, PT, R0, 0x1ffffff, PT ;  /* 0x01ffffff0000780c */ /* 0x000fda0003f04070 */
[----:B------:R-:W-:Y:S05]  /*0240*/  @P0 BRA `(.L_x_50) ;  /* 0x0000000000100947 */ /* 0x000fea0003800000 */
[----:B------:R-:W-:Y:S02]  /*0250*/  MOV R0, R11 ;  /* 0x0000000b00007202 */ /* 0x000fe40000000f00 */
[----:B------:R-:W-:-:S07]  /*0260*/  MOV R8, 0x280 ;  /* 0x0000028000087802 */ /* 0x000fce0000000f00 */
[----:B------:R-:W-:Y:S05]  /*0270*/  CALL.REL.NOINC `($__internal_2_$__cuda_sm20_rcp_rn_f32_slowpath) ;  /* 0x0000000000347944 */ /* 0x000fea0003c00000 */
[----:B------:R-:W-:Y:S05]  /*0280*/  BRA `(.L_x_51) ;  /* 0x0000000000107947 */ /* 0x000fea0003800000 */
.L_x_50:
[----:B------:R-:W0:Y:S02]  /*0290*/  MUFU.RCP R0, R11 ;  /* 0x0000000b00007308 */ /* 0x000e240000001000 */
[----:B0-----:R-:W-:-:S04]  /*02a0*/  FFMA R8, R11, R0, -1 ;  /* 0xbf8000000b087423 */ /* 0x001fc80000000000 */
[----:B------:R-:W-:-:S04]  /*02b0*/  FADD.FTZ R9, -R8, -RZ ;  /* 0x800000ff08097221 */ /* 0x000fc80000010100 */
[----:B------:R-:W-:-:S07]  /*02c0*/  FFMA R0, R0, R9, R0 ;  /* 0x0000000900007223 */ /* 0x000fce0000000000 */
.L_x_51:
[-C--:B------:R-:W-:Y:S01]  /*02d0*/  FMUL R9, R5, R7.reuse ;  /* 0x0000000705097220 */ /* 0x080fe20000400000 */
[----:B------:R-:W-:-:S03]  /*02e0*/  FMUL R8, R4, R7 ;  /* 0x0000000704087220 */ /* 0x000fc60000400000 */
[-C--:B------:R-:W-:Y:S01]  /*02f0*/  FFMA R9, R4, R6.reuse, R9 ;  /* 0x0000000604097223 */ /* 0x080fe20000000009 */
[----:B------:R-:W-:-:S03]  /*0300*/  FFMA R5, R5, R6, -R8 ;  /* 0x0000000605057223 */ /* 0x000fc60000000808 */
[-C--:B------:R-:W-:Y:S01]  /*0310*/  FMUL R4, R9, R0.reuse ;  /* 0x0000000009047220 */ /* 0x080fe20000400000 */
[----:B------:R-:W-:-:S05]  /*0320*/  FMUL R5, R5, R0 ;  /* 0x0000000005057220 */ /* 0x000fca0000400000 */
[----:B------:R-:W-:Y:S01]  /*0330*/  STG.E.64 desc[UR4][R2.64+0x8], R4 ;  /* 0x0000080402007986 */ /* 0x000fe2000c101b04 */
[----:B------:R-:W-:Y:S05]  /*0340*/  EXIT ;  /* 0x000000000000794d */ /* 0x000fea0003800000 */
        .weak           $__internal_2_$__cuda_sm20_rcp_rn_f32_slowpath
        .type           $__internal_2_$__cuda_sm20_rcp_rn_f32_slowpath,@function
        .size           $__internal_2_$__cuda_sm20_rcp_rn_f32_slowpath,(.L_x_69 - $__internal_2_$__cuda_sm20_rcp_rn_f32_slowpath)
$__internal_2_$__cuda_sm20_rcp_rn_f32_slowpath:
[----:B------:R-:W-:-:S05]  /*0350*/  IMAD.SHL.U32 R9, R0, 0x2, RZ ;  /* 0x0000000200097824 */ /* 0x000fca00078e00ff */
[----:B------:R-:W-:-:S04]  /*0360*/  SHF.R.U32.HI R9, RZ, 0x18, R9 ;  /* 0x00000018ff097819 */ /* 0x000fc80000011609 */
[----:B------:R-:W-:-:S13]  /*0370*/  ISETP.NE.U32.AND P0, PT, R9, RZ, PT ;  /* 0x000000ff0900720c */ /* 0x000fda0003f05070 */
[----:B------:R-:W-:Y:S05]  /*0380*/  @P0 BRA `(.L_x_52) ;  /* 0x00000000002c0947 */ /* 0x000fea0003800000 */
[----:B------:R-:W-:-:S04]  /*0390*/  SHF.L.U32 R9, R0, 0x1, RZ ;  /* 0x0000000100097819 */ /* 0x000fc800000006ff */
[----:B------:R-:W-:-:S13]  /*03a0*/  ISETP.NE.AND P0, PT, R9, RZ, PT ;  /* 0x000000ff0900720c */ /* 0x000fda0003f05270 */
[----:B------:R2:W3:Y:S01]  /*03b0*/  @!P0 MUFU.RCP R9, R0 ;  /* 0x0000000000098308 */ /* 0x0004e20000001000 */
[----:B------:R-:W-:Y:S05]  /*03c0*/  @!P0 BRA `(.L_x_53) ;  /* 0x0000000000a48947 */ /* 0x000fea0003800000 */
[----:B------:R-:W-:-:S04]  /*03d0*/  FFMA R10, R0, 1.84467440737095516160e+19, RZ ;  /* 0x5f800000000a7823 */ /* 0x000fc800000000ff */
[----:B---3--:R-:W2:Y:S02]  /*03e0*/  MUFU.RCP R9, R10 ;  /* 0x0000000a00097308 */ /* 0x008ea40000001000 */
[----:B--2---:R-:W-:-:S04]  /*03f0*/  FFMA R0, R10, R9, -1 ;  /* 0xbf8000000a007423 */ /* 0x004fc80000000009 */
[----:B------:R-:W-:-:S04]  /*0400*/  FADD.FTZ R0, -R0, -RZ ;  /* 0x800000ff00007221 */ /* 0x000fc80000010100 */
[----:B------:R-:W-:-:S04]  /*0410*/  FFMA R0, R9, R0, R9 ;  /* 0x0000000009007223 */ /* 0x000fc80000000009 */
[----:B------:R-:W-:Y:S01]  /*0420*/  FFMA R9, R0, 1.84467440737095516160e+19, RZ ;  /* 0x5f80000000097823 */ /* 0x000fe200000000ff */
[----:B------:R-:W-:Y:S06]  /*0430*/  BRA `(.L_x_53) ;  /* 0x0000000000887947 */ /* 0x000fec0003800000 */
.L_x_52:
[----:B------:R-:W-:-:S05]  /*0440*/  VIADD R15, R9, 0xffffff03 ;  /* 0xffffff03090f7836 */ /* 0x000fca0000000000 */
[----:B------:R-:W-:-:S13]  /*0450*/  ISETP.GT.U32.AND P0, PT, R15, 0x1, PT ;  /* 0x000000010f00780c */ /* 0x000fda0003f04070 */
[----:B------:R-:W-:Y:S05]  /*0460*/  @P0 BRA `(.L_x_54) ;  /* 0x0000000000780947 */ /* 0x000fea0003800000 */
[----:B------:R-:W-:Y:S01]  /*0470*/  LOP3.LUT R10, R0, 0x7fffff, RZ, 0xc0, !PT ;  /* 0x007fffff000a7812 */ /* 0x000fe200078ec0ff */
[----:B------:R-:W-:-:S03]  /*0480*/  HFMA2 R14, -RZ, RZ, 0, 1.78813934326171875e-07 ;  /* 0x00000003ff0e7431 */ /* 0x000fc600000001ff */
[----:B------:R-:W-:-:S04]  /*0490*/  LOP3.LUT R10, R10, 0x3f800000, RZ, 0xfc, !PT ;  /* 0x3f8000000a0a7812 */ /* 0x000fc800078efcff */
[----:B------:R-:W0:Y:S01]  /*04a0*/  MUFU.RCP R11, R10 ;  /* 0x0000000a000b7308 */ /* 0x000e220000001000 */
[----:B------:R-:W-:Y:S01]  /*04b0*/  SHF.L.U32 R14, R14, R15, RZ ;  /* 0x0000000f0e0e7219 */ /* 0x000fe200000006ff */
[----:B0-----:R-:W-:-:S04]  /*04c0*/  FFMA R12, R10, R11, -1 ;  /* 0xbf8000000a0c7423 */ /* 0x001fc8000000000b */
[----:B------:R-:W-:-:S04]  /*04d0*/  FADD.FTZ R12, -R12, -RZ ;  /* 0x800000ff0c0c7221 */ /* 0x000fc80000010100 */
[CCC-:B------:R-:W-:Y:S01]  /*04e0*/  FFMA.RM R13, R11.reuse, R12.reuse, R11.reuse ;  /* 0x0000000c0b0d7223 */ /* 0x1c0fe2000000400b */
[----:B------:R-:W-:-:S04]  /*04f0*/  FFMA.RP R12, R11, R12, R11 ;  /* 0x0000000c0b0c7223 */ /* 0x000fc8000000800b */
[C---:B------:R-:W-:Y:S02]  /*0500*/  LOP3.LUT R11, R13.reuse, 0x7fffff, RZ, 0xc0, !PT ;  /* 0x007fffff0d0b7812 */ /* 0x040fe400078ec0ff */
[----:B------:R-:W-:Y:S02]  /*0510*/  FSETP.NEU.FTZ.AND P0, PT, R13, R12, PT ;  /* 0x0000000c0d00720b */ /* 0x000fe40003f1d000 */
[----:B------:R-:W-:Y:S02]  /*0520*/  LOP3.LUT R11, R11, 0x800000, RZ, 0xfc, !PT ;  /* 0x008000000b0b7812 */ /* 0x000fe400078efcff */
[----:B------:R-:W-:Y:S02]  /*0530*/  SEL R12, RZ, 0xffffffff, !P0 ;  /* 0xffffffffff0c7807 */ /* 0x000fe40004000000 */
[----:B------:R-:W-:-:S03]  /*0540*/  LOP3.LUT R14, R14, R11, RZ, 0xc0, !PT ;  /* 0x0000000b0e0e7212 */ /* 0x000fc600078ec0ff */
[----:B------:R-:W-:Y:S01]  /*0550*/  IMAD.MOV R12, RZ, RZ, -R12 ;  /* 0x000000ffff0c7224 */ /* 0x000fe200078e0a0c */
[----:B------:R-:W-:-:S04]  /*0560*/  SHF.R.U32.HI R14, RZ, R15, R14 ;  /* 0x0000000fff0e7219 */ /* 0x000fc8000001160e */
[----:B------:R-:W-:Y:S02]  /*0570*/  LOP3.LUT P1, RZ, R12, R15, R11, 0xf8, !PT ;  /* 0x0000000f0cff7212 */ /* 0x000fe4000782f80b */
[C---:B------:R-:W-:Y:S02]  /*0580*/  LOP3.LUT P0, RZ, R14.reuse, 0x1, RZ, 0xc0, !PT ;  /* 0x000000010eff7812 */ /* 0x040fe4000780c0ff */
[----:B------:R-:W-:-:S04]  /*0590*/  LOP3.LUT P2, RZ, R14, 0x2, RZ, 0xc0, !PT ;  /* 0x000000020eff7812 */ /* 0x000fc8000784c0ff */
[----:B------:R-:W-:Y:S02]  /*05a0*/  PLOP3.LUT P0, PT, P0, P1, P2, 0xe0, 0x0 ;  /* 0x000000000000781c */ /* 0x000fe40000703c20 */
[----:B------:R-:W-:Y:S02]  /*05b0*/  LOP3.LUT P1, RZ, R0, 0x7fffff, RZ, 0xc0, !PT ;  /* 0x007fffff00ff7812 */ /* 0x000fe4000782c0ff */
[----:B------:R-:W-:-:S04]  /*05c0*/  SEL R10, RZ, 0x1, !P0 ;  /* 0x00000001ff0a7807 */ /* 0x000fc80004000000 */
[----:B------:R-:W-:-:S04]  /*05d0*/  IADD3 R10, PT, PT, -R10, RZ, RZ ;  /* 0x000000ff0a0a7210 */ /* 0x000fc80007ffe1ff */
[----:B------:R-:W-:Y:S01]  /*05e0*/  ISETP.GE.AND P0, PT, R10, RZ, PT ;  /* 0x000000ff0a00720c */ /* 0x000fe20003f06270 */
[----:B------:R-:W-:-:S05]  /*05f0*/  VIADD R10, R9, 0xffffff04 ;  /* 0xffffff04090a7836 */ /* 0x000fca0000000000 */
[----:B------:R-:W-:-:S07]  /*0600*/  SHF.R.U32.HI R9, RZ, R10, R11 ;  /* 0x0000000aff097219 */ /* 0x000fce000001160b */
[----:B------:R-:W-:-:S05]  /*0610*/  @!P0 IADD3 R9, PT, PT, R9, 0x1, RZ ;  /* 0x0000000109098810 */ /* 0x000fca0007ffe0ff */
[----:B------:R-:W-:-:S05]  /*0620*/  @!P1 IMAD.SHL.U32 R9, R9, 0x2, RZ ;  /* 0x0000000209099824 */ /* 0x000fca00078e00ff */
[----:B------:R-:W-:Y:S01]  /*0630*/  LOP3.LUT R9, R9, 0x80000000, R0, 0xf8, !PT ;  /* 0x8000000009097812 */ /* 0x000fe200078ef800 */
[----:B------:R-:W-:Y:S06]  /*0640*/  BRA `(.L_x_53) ;  /* 0x0000000000047947 */ /* 0x000fec0003800000 */
.L_x_54:
[----:B------:R0:W1:Y:S02]  /*0650*/  MUFU.RCP R9, R0 ;  /* 0x0000000000097308 */ /* 0x0000640000001000 */
.L_x_53:
[----:B0123--:R-:W-:Y:S01]  /*0660*/  MOV R0, R9 ;  /* 0x0000000900007202 */ /* 0x00ffe20000000f00 */
[----:B------:R-:W-:-:S04]  /*0670*/  IMAD.MOV.U32 R9, RZ, RZ, 0x0 ;  /* 0x00000000ff097424 */ /* 0x000fc800078e00ff */
[----:B------:R-:W-:Y:S05]  /*0680*/  RET.REL.NODEC R8 `(_Z6bChol2P6float2ii) ;  /* 0xfffffff8085c7950 */ /* 0x000fea0003c3ffff */
.L_x_55:
        /* <DEDUP_REMOVED lines=15> */
.L_x_69:


//--------------------- .text._Z6bChol3P6float2ii --------------------------
	.section	.text._Z6bChol3P6float2ii,"ax",@progbits
	.align	128
        .global         _Z6bChol3P6float2ii
        .type           _Z6bChol3P6float2ii,@function
        .size           _Z6bChol3P6float2ii,(.L_x_78 - _Z6bChol3P6float2ii)
        .other          _Z6bChol3P6float2ii,@"STO_CUDA_ENTRY STV_DEFAULT"
_Z6bChol3P6float2ii:
.text._Z6bChol3P6float2ii:
[----:B------:R-:W-:Y:S01]  /*0000*/  LDC R1, c[0x0][0x37c] ;  /* 0x0000df00ff017b82 */ /* 0x000fe20000000800 */
[----:B------:R-:W0:Y:S01]  /*0010*/  S2R R0, SR_TID.X ;  /* 0x0000000000007919 */ /* 0x000e220000002100 */
[----:B------:R-:W0:Y:S01]  /*0020*/  LDCU UR4, c[0x0][0x360] ;  /* 0x00006c00ff0477ac */ /* 0x000e220008000800 */
[----:B------:R-:W0:Y:S01]  /*0030*/  S2R R3, SR_CTAID.X ;  /* 0x0000000000037919 */ /* 0x000e220000002500 */
[----:B------:R-:W1:Y:S01]  /*0040*/  LDCU UR5, c[0x0][0x364] ;  /* 0x00006c80ff0577ac */ /* 0x000e620008000800 */
[----:B------:R-:W1:Y:S01]  /*0050*/  S2R R2, SR_TID.Y ;  /* 0x0000000000027919 */ /* 0x000e620000002200 */
[----:B------:R-:W1:Y:S01]  /*0060*/  S2R R5, SR_CTAID.Y ;  /* 0x0000000000057919 */ /* 0x000e620000002600 */
[----:B0-----:R-:W-:Y:S02]  /*0070*/  IMAD R0, R3, UR4, R0 ;  /* 0x0000000403007c24 */ /* 0x001fe4000f8e0200 */
[----:B-1----:R-:W-:-:S05]  /*0080*/  IMAD R3, R5, UR5, R2 ;  /* 0x0000000505037c24 */ /* 0x002fca000f8e0202 */
[----:B------:R-:W-:-:S13]  /*0090*/  ISETP.GE.AND P0, PT, R0, R3, PT ;  /* 0x000000030000720c */ /* 0x000fda0003f06270 */
[----:B------:R-:W-:Y:S05]  /*00a0*/  @!P0 EXIT ;  /* 0x000000000000894d */ /* 0x000fea0003800000 */
[----:B------:R-:W0:Y:S01]  /*00b0*/  LDC.64 R10, c[0x0][0x388] ;  /* 0x0000e200ff0a7b82 */ /* 0x000e220000000a00 */
[----:B------:R-:W1:Y:S07]  /*00c0*/  LDCU.64 UR4, c[0x0][0x358] ;  /* 0x00006b00ff0477ac */ /* 0x000e6e0008000a00 */
[----:B------:R-:W2:Y:S01]  /*00d0*/  LDC.64 R4, c[0x0][0x380] ;  /* 0x0000e000ff047b82 */ /* 0x000ea20000000a00 */
[----:B0-----:R-:W-:-:S04]  /*00e0*/  IADD3 R2, PT, PT, R10, 0x1, RZ ;  /* 0x000000010a027810 */ /* 0x001fc80007ffe0ff */
[-C--:B------:R-:W-:Y:S02]  /*00f0*/  IADD3 R8, PT, PT, R3, R2.reuse, RZ ;  /* 0x0000000203087210 */ /* 0x080fe40007ffe0ff */
[----:B------:R-:W-:-:S03]  /*0100*/  IADD3 R0, PT, PT, R0, R2, RZ ;  /* 0x0000000200007210 */ /* 0x000fc60007ffe0ff */
[CC--:B------:R-:W-:Y:S02]  /*0110*/  IMAD R3, R10.reuse, R11.reuse, R8 ;  /* 0x0000000b0a037224 */ /* 0x0c0fe400078e0208 */
[----:B------:R-:W-:Y:S02]  /*0120*/  IMAD R7, R10, R11, R0 ;  /* 0x0000000b0a077224 */ /* 0x000fe400078e0200 */
[----:B--2---:R-:W-:-:S04]  /*0130*/  IMAD.WIDE R2, R3, 0x8, R4 ;  /* 0x0000000803027825 */ /* 0x004fc800078e0204 */
[----:B------:R-:W-:Y:S02]  /*0140*/  IMAD.WIDE R6, R7, 0x8, R4 ;  /* 0x0000000807067825 */ /* 0x000fe400078e0204 */
[----:B-1----:R-:W2:Y:S02]  /*0150*/  LDG.E.64 R2, desc[UR4][R2.64] ;  /* 0x0000000402027981 */ /* 0x002ea4000c1e1b00 */
[----:B------:R-:W-:Y:S02]  /*0160*/  IMAD R9, R8, R11, R0 ;  /* 0x0000000b08097224 */ /* 0x000fe400078e0200 */
[----:B------:R-:W2:Y:S02]  /*0170*/  LDG.E.64 R6, desc[UR4][R6.64] ;  /* 0x0000000406067981 */ /* 0x000ea4000c1e1b00 */
[----:B------:R-:W-:-:S05]  /*0180*/  IMAD.WIDE R4, R9, 0x8, R4 ;  /* 0x0000000809047825 */ /* 0x000fca00078e0204 */
[----:B------:R-:W3:Y:S01]  /*0190*/  LDG.E.64 R8, desc[UR4][R4.64] ;  /* 0x0000000404087981 */ /* 0x000ee2000c1e1b00 */
[C---:B--2---:R-:W-:Y:S01]  /*01a0*/  FMUL R11, R3.reuse, R7 ;  /* 0x00000007030b7220 */ /* 0x044fe20000400000 */
[----:B------:R-:W-:-:S03]  /*01b0*/  FMUL R0, R3, R6 ;  /* 0x0000000603007220 */ /* 0x000fc60000400000 */
[C---:B------:R-:W-:Y:S01]  /*01c0*/  FFMA R11, R2.reuse, R6, R11 ;  /* 0x00000006020b7223 */ /* 0x040fe2000000000b */
[----:B------:R-:W-:-:S03]  /*01d0*/  FFMA R0, R2, R7, -R0 ;  /* 0x0000000702007223 */ /* 0x000fc60000000800 */
[----:B---3--:R-:W-:Y:S01]  /*01e0*/  FADD R8, R8, -R11 ;  /* 0x8000000b08087221 */ /* 0x008fe20000000000 */
[----:B------:R-:W-:-:S05]  /*01f0*/  FADD R9, R9, -R0 ;  /* 0x8000000009097221 */ /* 0x000fca0000000000 */
[----:B------:R-:W-:Y:S01]  /*0200*/  STG.E.64 desc[UR4][R4.64], R8 ;  /* 0x0000000804007986 */ /* 0x000fe2000c101b04 */
[----:B------:R-:W-:Y:S05]  /*0210*/  EXIT ;  /* 0x000000000000794d */ /* 0x000fea0003800000 */
.L_x_56:
        /* <DEDUP_REMOVED lines=14> */
.L_x_78:


//--------------------- .text._Z5cInv1P6float2S0_ii --------------------------
	.section	.text._Z5cInv1P6float2S0_ii,"ax",@progbits
	.align	128
        .global         _Z5cInv1P6float2S0_ii
        .type           _Z5cInv1P6float2S0_ii,@function
        .size           _Z5cInv1P6float2S0_ii,(.L_x_70 - _Z5cInv1P6float2S0_ii)
        .other          _Z5cInv1P6float2S0_ii,@"STO_CUDA_ENTRY STV_DEFAULT"
_Z5cInv1P6float2S0_ii:
.text._Z5cInv1P6float2S0_ii:
[----:B------:R-:W-:Y:S01]  /*0000*/  LDC R1, c[0x0][0x37c] ;  /* 0x0000df00ff017b82 */ /* 0x000fe20000000800 */
[----:B------:R-:W0:Y:S07]  /*0010*/  S2R R0, SR_TID.X ;  /* 0x0000000000007919 */ /* 0x000e2e0000002100 */
[----:B------:R-:W1:Y:S01]  /*0020*/  LDC R7, c[0x0][0x390] ;  /* 0x0000e400ff077b82 */ /* 0x000e620000000800 */
[----:B------:R-:W0:Y:S01]  /*0030*/  LDCU UR4, c[0x0][0x360] ;  /* 0x00006c00ff0477ac */ /* 0x000e220008000800 */
[----:B------:R-:W0:Y:S06]  /*0040*/  S2R R3, SR_CTAID.X ;  /* 0x0000000000037919 */ /* 0x000e2c0000002500 */
[----:B------:R-:W1:Y:S02]  /*0050*/  LDC R6, c[0x0][0x394] ;  /* 0x0000e500ff067b82 */ /* 0x000e640000000800 */
[----:B-1----:R-:W-:-:S02]  /*0060*/  IMAD R5, R7, R6, R7 ;  /* 0x0000000607057224 */ /* 0x002fc400078e0207 */
[----:B0-----:R-:W-:Y:S01]  /*0070*/  IMAD R0, R3, UR4, R0 ;  /* 0x0000000403007c24 */ /* 0x001fe2000f8e0200 */
[----:B------:R-:W0:Y:S03]  /*0080*/  LDCU.64 UR4, c[0x0][0x358] ;  /* 0x00006b00ff0477ac */ /* 0x000e260008000a00 */
[----:B------:R-:W1:Y:S01]  /*0090*/  LDC.64 R2, c[0x0][0x380] ;  /* 0x0000e000ff027b82 */ /* 0x000e620000000a00 */
[----:B------:R-:W-:-:S13]  /*00a0*/  ISETP.NE.AND P0, PT, R0, R7, PT ;  /* 0x000000070000720c */ /* 0x000fda0003f05270 */
[----:B------:R-:W2:Y:S01]  /*00b0*/  @!P0 LDC.64 R8, c[0x0][0x388] ;  /* 0x0000e200ff088b82 */ /* 0x000ea20000000a00 */
[----:B------:R-:W-:Y:S01]  /*00c0*/  @!P0 MOV R11, 0x3f800000 ;  /* 0x3f800000000b8802 */ /* 0x000fe20000000f00 */
[----:B-1----:R-:W-:-:S04]  /*00d0*/  IMAD.WIDE R2, R5, 0x8, R2 ;  /* 0x0000000805027825 */ /* 0x002fc800078e0202 */
[----:B--2---:R-:W-:Y:S02]  /*00e0*/  @!P0 IMAD.WIDE R8, R5, 0x8, R8 ;  /* 0x0000000805088825 */ /* 0x004fe400078e0208 */
[----:B------:R-:W1:Y:S03]  /*00f0*/  LDC.64 R4, c[0x0][0x388] ;  /* 0x0000e200ff047b82 */ /* 0x000e660000000a00 */
[----:B0-----:R0:W-:Y:S04]  /*0100*/  @!P0 STG.E desc[UR4][R8.64], R11 ;  /* 0x0000000b08008986 */ /* 0x0011e8000c101904 */
[----:B------:R-:W2:Y:S01]  /*0110*/  LDG.E.64 R2, desc[UR4][R2.64] ;  /* 0x0000000402027981 */ /* 0x000ea2000c1e1b00 */
[----:B------:R-:W-:-:S04]  /*0120*/  IMAD R7, R0, R6, R7 ;  /* 0x0000000600077224 */ /* 0x000fc800078e0207 */
[----:B-1----:R-:W-:-:S05]  /*0130*/  IMAD.WIDE R4, R7, 0x8, R4 ;  /* 0x0000000807047825 */ /* 0x002fca00078e0204 */
[----:B------:R0:W5:Y:S01]  /*0140*/  LDG.E.64 R6, desc[UR4][R4.64] ;  /* 0x0000000404067981 */ /* 0x000162000c1e1b00 */
[----:B--2---:R-:W-:-:S05]  /*0150*/  FADD R0, |R2|, |R3| ;  /* 0x4000000302007221 */ /* 0x004fca0000000200 */
[----:B------:R-:W-:-:S04]  /*0160*/  IADD3 R10, PT, PT, R0, 0x1800000, RZ ;  /* 0x01800000000a7810 */ /* 0x000fc80007ffe0ff */
[----:B------:R-:W-:-:S04]  /*0170*/  LOP3.LUT R10, R10, 0x7f800000, RZ, 0xc0, !PT ;  /* 0x7f8000000a0a7812 */ /* 0x000fc800078ec0ff */
[----:B------:R-:W-:-:S13]  /*0180*/  ISETP.GT.U32.AND P0, PT, R10, 0x1ffffff, PT ;  /* 0x01ffffff0a00780c */ /* 0x000fda0003f04070 */
[----:B0-----:R-:W-:Y:S05]  /*0190*/  @P0 BRA `(.L_x_57) ;  /* 0x0000000000100947 */ /* 0x001fea0003800000 */
[----:B------:R-:W-:-:S07]  /*01a0*/  MOV R8, 0x1c0 ;  /* 0x000001c000087802 */ /* 0x000fce0000000f00 */
[----:B-----5:R-:W-:Y:S05]  /*01b0*/  CALL.REL.NOINC `($__internal_3_$__cuda_sm20_rcp_rn_f32_slowpath) ;  /* 0x0000000000807944 */ /* 0x020fea0003c00000 */
[----:B------:R-:W-:Y:S01]  /*01c0*/  IMAD.MOV.U32 R8, RZ, RZ, R0 ;  /* 0x000000ffff087224 */ /* 0x000fe200078e0000 */
[----:B------:R-:W-:Y:S06]  /*01d0*/  BRA `(.L_x_58) ;  /* 0x0000000000107947 */ /* 0x000fec0003800000 */
.L_x_57:
[----:B------:R-:W0:Y:S02]  /*01e0*/  MUFU.RCP R9, R0 ;  /* 0x0000000000097308 */ /* 0x000e240000001000 */
[----:B0-----:R-:W-:-:S04]  /*01f0*/  FFMA R8, R0, R9, -1 ;  /* 0xbf80000000087423 */ /* 0x001fc80000000009 */
[----:B------:R-:W-:-:S04]  /*0200*/  FADD.FTZ R8, -R8, -RZ ;  /* 0x800000ff08087221 */ /* 0x000fc80000010100 */
[----:B------:R-:W-:-:S07]  /*0210*/  FFMA R8, R9, R8, R9 ;  /* 0x0000000809087223 */ /* 0x000fce0000000009 */
.L_x_58:
[-C--:B------:R-:W-:Y:S01]  /*0220*/  FMUL R3, R3, R8.reuse ;  /* 0x0000000803037220 */ /* 0x080fe20000400000 */
[-C--:B------:R-:W-:Y:S01]  /*0230*/  FMUL R2, R2, R8.reuse ;  /* 0x0000000802027220 */ /* 0x080fe20000400000 */
[-C--:B-----5:R-:W-:Y:S01]  /*0240*/  FMUL R6, R6, R8.reuse ;  /* 0x0000000806067220 */ /* 0x0a0fe20000400000 */
[----:B------:R-:W-:Y:S01]  /*0250*/  FMUL R7, R7, R8 ;  /* 0x0000000807077220 */ /* 0x000fe20000400000 */
[----:B------:R-:W-:-:S04]  /*0260*/  FMUL R9, R3, R3 ;  /* 0x0000000303097220 */ /* 0x000fc80000400000 */
[----:B------:R-:W-:-:S05]  /*0270*/  FFMA R11, R2, R2, R9 ;  /* 0x00000002020b7223 */ /* 0x000fca0000000009 */
[----:B------:R-:W-:-:S04]  /*0280*/  IADD3 R0, PT, PT, R11, 0x1800000, RZ ;  /* 0x018000000b007810 */ /* 0x000fc80007ffe0ff */
[----:B------:R-:W-:-:S04]  /*0290*/  LOP3.LUT R0, R0, 0x7f800000, RZ, 0xc0, !PT ;  /* 0x7f80000000007812 */ /* 0x000fc800078ec0ff */
[----:B------:R-:W-:-:S13]  /*02a0*/  ISETP.GT.U32.AND P0, PT, R0, 0x1ffffff, PT ;  /* 0x01ffffff0000780c */ /* 0x000fda0003f04070 */
[----:B------:R-:W-:Y:S05]  /*02b0*/  @P0 BRA `(.L_x_59) ;  /* 0x0000000000100947 */ /* 0x000fea0003800000 */
[----:B------:R-:W-:Y:S01]  /*02c0*/  IMAD.MOV.U32 R0, RZ, RZ, R11 ;  /* 0x000000ffff007224 */ /* 0x000fe200078e000b */
[----:B------:R-:W-:-:S07]  /*02d0*/  MOV R8, 0x2f0 ;  /* 0x000002f000087802 */ /* 0x000fce0000000f00 */
[----:B------:R-:W-:Y:S05]  /*02e0*/  CALL.REL.NOINC `($__internal_3_$__cuda_sm20_rcp_rn_f32_slowpath) ;  /* 0x0000000000347944 */ /* 0x000fea0003c00000 */
[----:B------:R-:W-:Y:S05]  /*02f0*/  BRA `(.L_x_60) ;  /* 0x0000000000107947 */ /* 0x000fea0003800000 */
.L_x_59:
[----:B------:R-:W0:Y:S02]  /*0300*/  MUFU.RCP R0, R11 ;  /* 0x0000000b00007308 */ /* 0x000e240000001000 */
[----:B0-----:R-:W-:-:S04]  /*0310*/  FFMA R8, R11, R0, -1 ;  /* 0xbf8000000b087423 */ /* 0x001fc80000000000 */
[----:B------:R-:W-:-:S04]  /*0320*/  FADD.FTZ R9, -R8, -RZ ;  /* 0x800000ff08097221 */ /* 0x000fc80000010100 */
[----:B------:R-:W-:-:S07]  /*0330*/  FFMA R0, R0, R9, R0 ;  /* 0x0000000900007223 */ /* 0x000fce0000000000 */
.L_x_60:
        /* <DEDUP_REMOVED lines=8> */
        .weak           $__internal_3_$__cuda_sm20_rcp_rn_f32_slowpath
        .type           $__internal_3_$__cuda_sm20_rcp_rn_f32_slowpath,@function
        .size           $__internal_3_$__cuda_sm20_rcp_rn_f32_slowpath,(.L_x_70 - $__internal_3_$__cuda_sm20_rcp_rn_f32_slowpath)
$__internal_3_$__cuda_sm20_rcp_rn_f32_slowpath:
[----:B------:R-:W-:-:S04]  /*03c0*/  SHF.L.U32 R9, R0, 0x1, RZ ;  /* 0x0000000100097819 */ /* 0x000fc800000006ff */
        /* <DEDUP_REMOVED lines=14> */
.L_x_61:
        /* <DEDUP_REMOVED lines=16> */
[----:B------:R-:W-:Y:S02]  /*05b0*/  LOP3.LUT R14, R14, R11, RZ, 0xc0, !PT ;  /* 0x0000000b0e0e7212 */ /* 0x000fe400078ec0ff */
[----:B------:R-:W-:-:S02]  /*05c0*/  IADD3 R12, PT, PT, -R12, RZ, RZ ;  /* 0x000000ff0c0c7210 */ /* 0x000fc40007ffe1ff */
[-C--:B------:R-:W-:Y:S02]  /*05d0*/  SHF.R.U32.HI R14, RZ, R15.reuse, R14 ;  /* 0x0000000fff0e7219 */ /* 0x080fe4000001160e */
[----:B------:R-:W-:Y:S02]  /*05e0*/  LOP3.LUT P1, RZ, R12, R15, R11, 0xf8, !PT ;  /* 0x0000000f0cff7212 */ /* 0x000fe4000782f80b */
[C---:B------:R-:W-:Y:S02]  /*05f0*/  LOP3.LUT P0, RZ, R14.reuse, 0x1, RZ, 0xc0, !PT ;  /* 0x000000010eff7812 */ /* 0x040fe4000780c0ff */
[----:B------:R-:W-:-:S04]  /*0600*/  LOP3.LUT P2, RZ, R14, 0x2, RZ, 0xc0, !PT ;  /* 0x000000020eff7812 */ /* 0x000fc8000784c0ff */
[----:B------:R-:W-:Y:S02]  /*0610*/  PLOP3.LUT P0, PT, P0, P1, P2, 0xe0, 0x0 ;  /* 0x000000000000781c */ /* 0x000fe40000703c20 */
[----:B------:R-:W-:Y:S02]  /*0620*/  LOP3.LUT P1, RZ, R0, 0x7fffff, RZ, 0xc0, !PT ;  /* 0x007fffff00ff7812 */ /* 0x000fe4000782c0ff */
[----:B------:R-:W-:-:S05]  /*0630*/  SEL R10, RZ, 0x1, !P0 ;  /* 0x00000001ff0a7807 */ /* 0x000fca0004000000 */
[----:B------:R-:W-:-:S05]  /*0640*/  IMAD.MOV R10, RZ, RZ, -R10 ;  /* 0x000000ffff0a7224 */ /* 0x000fca00078e0a0a */
[----:B------:R-:W-:Y:S02]  /*0650*/  ISETP.GE.AND P0, PT, R10, RZ, PT ;  /* 0x000000ff0a00720c */ /* 0x000fe40003f06270 */
[----:B------:R-:W-:-:S04]  /*0660*/  IADD3 R10, PT, PT, R9, -0xfc, RZ ;  /* 0xffffff04090a7810 */ /* 0x000fc80007ffe0ff */
[----:B------:R-:W-:-:S07]  /*0670*/  SHF.R.U32.HI R9, RZ, R10, R11 ;  /* 0x0000000aff097219 */ /* 0x000fce000001160b */
[----:B------:R-:W-:-:S05]  /*0680*/  @!P0 IADD3 R9, PT, PT, R9, 0x1, RZ ;  /* 0x0000000109098810 */ /* 0x000fca0007ffe0ff */
[----:B------:R-:W-:-:S05]  /*0690*/  @!P1 IMAD.SHL.U32 R9, R9, 0x2, RZ ;  /* 0x0000000209099824 */ /* 0x000fca00078e00ff */
[----:B------:R-:W-:Y:S01]  /*06a0*/  LOP3.LUT R9, R9, 0x80000000, R0, 0xf8, !PT ;  /* 0x8000000009097812 */ /* 0x000fe200078ef800 */
[----:B------:R-:W-:Y:S06]  /*06b0*/  BRA `(.L_x_62) ;  /* 0x0000000000047947 */ /* 0x000fec0003800000 */
.L_x_63:
[----:B------:R0:W1:Y:S02]  /*06c0*/  MUFU.RCP R9, R0 ;  /* 0x0000000000097308 */ /* 0x0000640000001000 */
.L_x_62:
[----:B0123--:R-:W-:Y:S02]  /*06d0*/  MOV R0, R9 ;  /* 0x0000000900007202 */ /* 0x00ffe40000000f00 */
[----:B------:R-:W-:-:S04]  /*06e0*/  MOV R9, 0x0 ;  /* 0x0000000000097802 */ /* 0x000fc80000000f00 */
[----:B------:R-:W-:Y:S05]  /*06f0*/  RET.REL.NODEC R8 `(_Z5cInv1P6float2S0_ii) ;  /* 0xfffffff808407950 */ /* 0x000fea0003c3ffff */
.L_x_64:
        /* <DEDUP_REMOVED lines=16> */
.L_x_70:


//--------------------- .text._Z5cInv2P6float2S0_ii --------------------------
	.section	.text._Z5cInv2P6float2S0_ii,"ax",@progbits
	.align	128
        .global         _Z5cInv2P6float2S0_ii
        .type           _Z5cInv2P6float2S0_ii,@function
        .size           _Z5cInv2P6float2S0_ii,(.L_x_80 - _Z5cInv2P6float2S0_ii)
        .other          _Z5cInv2P6float2S0_ii,@"STO_CUDA_ENTRY STV_DEFAULT"
_Z5cInv2P6float2S0_ii:
.text._Z5cInv2P6float2S0_ii:
[----:B------:R-:W0:Y:S01]  /*0000*/  LDC R1, c[0x0][0x37c] ;  /* 0x0000df00ff017b82 */ /* 0x000e220000000800 */
[----:B------:R-:W1:Y:S01]  /*0010*/  S2R R3, SR_TID.X ;  /* 0x0000000000037919 */ /* 0x000e620000002100 */
[----:B------:R-:W2:Y:S06]  /*0020*/  LDCU UR5, c[0x0][0x2fc] ;  /* 0x00005f80ff0577ac */ /* 0x000eac0008000800 */
[----:B------:R-:W3:Y:S01]  /*0030*/  LDC R8, c[0x0][0x390] ;  /* 0x0000e400ff087b82 */ /* 0x000ee20000000800 */
[----:B0-----:R-:W-:Y:S01]  /*0040*/  IADD3 R1, PT, PT, R1, -0x10, RZ ;  /* 0xfffffff001017810 */ /* 0x001fe20007ffe0ff */
[----:B------:R-:W1:Y:S01]  /*0050*/  S2R R0, SR_CTAID.X ;  /* 0x0000000000007919 */ /* 0x000e620000002500 */
[----:B------:R-:W1:Y:S01]  /*0060*/  LDCU UR6, c[0x0][0x360] ;  /* 0x00006c00ff0677ac */ /* 0x000e620008000800 */
[----:B------:R-:W0:Y:S01]  /*0070*/  S2R R17, SR_TID.Y ;  /* 0x0000000000117919 */ /* 0x000e220000002200 */
[----:B------:R-:W0:Y:S01]  /*0080*/  LDCU UR7, c[0x0][0x364] ;  /* 0x00006c80ff0777ac */ /* 0x000e220008000800 */
[----:B------:R-:W0:Y:S01]  /*0090*/  S2R R2, SR_CTAID.Y ;  /* 0x0000000000027919 */ /* 0x000e220000002600 */
[----:B------:R-:W4:Y:S02]  /*00a0*/  LDCU UR4, c[0x0][0x2f8] ;  /* 0x00005f00ff0477ac */ /* 0x000f240008000800 */
[----:B----4-:R-:W-:-:S04]  /*00b0*/  IADD3 R6, P1, PT, R1, UR4, RZ ;  /* 0x0000000401067c10 */ /* 0x010fc8000ff3e0ff */
[----:B--2---:R-:W-:Y:S01]  /*00c0*/  IADD3.X R7, PT, PT, RZ, UR5, RZ, P1, !PT ;  /* 0x00000005ff077c10 */ /* 0x004fe20008ffe4ff */
[----:B-1----:R-:W-:-:S05]  /*00d0*/  IMAD R3, R0, UR6, R3 ;  /* 0x0000000600037c24 */ /* 0x002fca000f8e0203 */
[----:B---3--:R-:W-:Y:S01]  /*00e0*/  IADD3.X R16, PT, PT, R3, R8, RZ, PT, !PT ;  /* 0x0000000803107210 */ /* 0x008fe20003ffe4ff */
[----:B0-----:R-:W-:-:S05]  /*00f0*/  IMAD R17, R2, UR7, R17 ;  /* 0x0000000702117c24 */ /* 0x001fca000f8e0211 */
[----:B------:R-:W-:-:S13]  /*0100*/  ISETP.GE.AND P0, PT, R16, R17, PT ;  /* 0x000000111000720c */ /* 0x000fda0003f06270 */
[----:B------:R-:W-:Y:S05]  /*0110*/  @!P0 EXIT ;  /* 0x000000000000894d */ /* 0x000fea0003800000 */
[----:B------:R-:W-:Y:S01]  /*0120*/  MOV R0, 0x0 ;  /* 0x0000000000007802 */ /* 0x000fe20000000f00 */
[----:B------:R0:W-:Y:S01]  /*0130*/  STL [R1+0x8], R8 ;  /* 0x0000080801007387 */ /* 0x0001e20000100800 */
[----:B------:R-:W1:Y:S02]  /*0140*/  LDCU.64 UR4, c[0x4][0x8] ;  /* 0x01000100ff0477ac */ /* 0x000e640008000a00 */
[----:B------:R0:W2:Y:S01]  /*0150*/  LDC.64 R2, c[0x4][R0] ;  /* 0x0100000000027b82 */ /* 0x0000a20000000a00 */
[----:B------:R0:W-:Y:S01]  /*0160*/  STL.64 [R1], R16 ;  /* 0x0000001001007387 */ /* 0x0001e20000100a00 */
[----:B------:R-:W3:Y:S01]  /*0170*/  LDCU.64 UR36, c[0x0][0x358] ;  /* 0x00006b00ff2477ac */ /* 0x000ee20008000a00 */
[----:B-1----:R-:W-:Y:S02]  /*0180*/  MOV R4, UR4 ;  /* 0x0000000400047c02 */ /* 0x002fe40008000f00 */
[----:B0-----:R-:W-:-:S07]  /*0190*/  MOV R5, UR5 ;  /* 0x0000000500057c02 */ /* 0x001fce0008000f00 */
[----:B------:R-:W-:-:S07]  /*01a0*/  LEPC R20, `(.L_x_65) ;  /* 0x000000001014794e */ /* 0x000fce0000000000 */
[----:B--23--:R-:W-:Y:S05]  /*01b0*/  CALL.ABS.NOINC R2 ;  /* 0x0000000002007343 */ /* 0x00cfea0003c00000 */
.L_x_65:
[----:B------:R-:W0:Y:S08]  /*01c0*/  LDC.64 R10, c[0x0][0x390] ;  /* 0x0000e400ff0a7b82 */ /* 0x000e300000000a00 */
[----:B------:R-:W1:Y:S08]  /*01d0*/  LDC.64 R2, c[0x0][0x388] ;  /* 0x0000e200ff027b82 */ /* 0x000e700000000a00 */
[----:B------:R-:W2:Y:S01]  /*01e0*/  LDC.64 R6, c[0x0][0x380] ;  /* 0x0000e000ff067b82 */ /* 0x000ea20000000a00 */
[----:B0-----:R-:W-:-:S02]  /*01f0*/  IMAD R5, R17, R11, R10 ;  /* 0x0000000b11057224 */ /* 0x001fc400078e020a */
[-CC-:B------:R-:W-:Y:S02]  /*0200*/  IMAD R9, R10, R11.reuse, R16.reuse ;  /* 0x0000000b0a097224 */ /* 0x180fe400078e0210 */
[----:B------:R-:W-:Y:S02]  /*0210*/  IMAD R17, R17, R11, R16 ;  /* 0x0000000b11117224 */ /* 0x000fe400078e0210 */
[----:B-1----:R-:W-:-:S06]  /*0220*/  IMAD.WIDE R4, R5, 0x8, R2 ;  /* 0x0000000805047825 */ /* 0x002fcc00078e0202 */
[----:B------:R-:W3:Y:S01]  /*0230*/  LDG.E.64 R4, desc[UR36][R4.64] ;  /* 0x0000002404047981 */ /* 0x000ee2000c1e1b00 */
[----:B--2---:R-:W-:-:S06]  /*0240*/  IMAD.WIDE R6, R9, 0x8, R6 ;  /* 0x0000000809067825 */ /* 0x004fcc00078e0206 */
[----:B------:R-:W3:Y:S01]  /*0250*/  LDG.E.64 R6, desc[UR36][R6.64] ;  /* 0x0000002406067981 */ /* 0x000ee2000c1e1b00 */
[----:B------:R-:W-:-:S05]  /*0260*/  IMAD.WIDE R2, R17, 0x8, R2 ;  /* 0x0000000811027825 */ /* 0x000fca00078e0202 */
[----:B------:R-:W2:Y:S01]  /*0270*/  LDG.E.64 R8, desc[UR36][R2.64] ;  /* 0x0000002402087981 */ /* 0x000ea2000c1e1b00 */
[-C--:B---3--:R-:W-:Y:S01]  /*0280*/  FMUL R11, R5, R7.reuse ;  /* 0x00000007050b7220 */ /* 0x088fe20000400000 */
[----:B------:R-:W-:-:S03]  /*0290*/  FMUL R0, R4, R7 ;  /* 0x0000000704007220 */ /* 0x000fc60000400000 */
[-C--:B------:R-:W-:Y:S01]  /*02a0*/  FFMA R11, R4, R6.reuse, -R11 ;  /* 0x00000006040b7223 */ /* 0x080fe2000000080b */
[----:B------:R-:W-:-:S03]  /*02b0*/  FFMA R0, R5, R6, R0 ;  /* 0x0000000605007223 */ /* 0x000fc60000000000 */
[----:B--2---:R-:W-:Y:S01]  /*02c0*/  FADD R8, R8, -R11 ;  /* 0x8000000b08087221 */ /* 0x004fe20000000000 */
[----:B------:R-:W-:-:S05]  /*02d0*/  FADD R9, R9, -R0 ;  /* 0x8000000009097221 */ /* 0x000fca0000000000 */
[----:B------:R-:W-:Y:S01]  /*02e0*/  STG.E.64 desc[UR36][R2.64], R8 ;  /* 0x0000000802007986 */ /* 0x000fe2000c101b24 */
[----:B------:R-:W-:Y:S05]  /*02f0*/  EXIT ;  /* 0x000000000000794d */ /* 0x000fea0003800000 */
.L_x_66:
        /* <DEDUP_REMOVED lines=16> */
.L_x_80:


//--------------------- .nv.global.init           --------------------------
	.section	.nv.global.init,"aw",@progbits
	.align	4
.nv.global.init:
	.type		__cudart_i2opi_f,@object
	.size		__cudart_i2opi_f,($str - __cudart_i2opi_f)
__cudart_i2opi_f:
        /*0000*/ 	.byte	0x41, 0x90, 0x43, 0x3c, 0x99, 0x95, 0x62, 0xdb, 0xc0, 0xdd, 0x34, 0xf5, 0xd1, 0x57, 0x27, 0xfc
        /*0010*/ 	.byte	0x29, 0x15, 0x44, 0x4e, 0x6e, 0x83, 0xf9, 0xa2
	.type		$str,@object
	.size		$str,($str$3 - $str)
$str:
        /*0018*/ 	.byte	0x50, 0x32, 0x20, 0x28, 0x25, 0x64, 0x2c, 0x25, 0x64, 0x29, 0x20, 0x25, 0x64, 0x0a, 0x00
	.type		$str$3,@object
	.size		$str$3,($str$1 - $str$3)
$str$3:
        /*0027*/ 	.byte	0x28, 0x72, 0x6f, 0x77, 0x2c, 0x63, 0x6f, 0x6c, 0x29, 0x3a, 0x20, 0x28, 0x25, 0x64, 0x2c, 0x25
        /*0037*/ 	.byte	0x64, 0x29, 0x20, 0x73, 0x75, 0x6d, 0x3a, 0x20, 0x25, 0x66, 0x20, 0x25, 0x66, 0x69, 0x0a, 0x00
	.type		$str$1,@object
	.size		$str$1,($str$2 - $str$1)
$str$1:
        /*0047*/ 	.byte	0x69, 0x6e, 0x64, 0x65, 0x78, 0x20, 0x72, 0x6f, 0x77, 0x62, 0x79, 0x72, 0x6f, 0x77, 0x6d, 0x61
        /*0057*/ 	.byte	0x74, 0x6d, 0x75, 0x6c, 0x3a, 0x20, 0x28, 0x72, 0x6f, 0x77, 0x2c, 0x63, 0x6f, 0x6c, 0x29, 0x3a
        /*0067*/ 	.byte	0x20, 0x28, 0x25, 0x64, 0x2c, 0x25, 0x64, 0x29, 0x0a, 0x00
	.type		$str$2,@object
	.size		$str$2,(.L_2 - $str$2)
$str$2:
        /*0071*/ 	.byte	0x28, 0x72, 0x6f, 0x77, 0x2c, 0x63, 0x6f, 0x6c, 0x29, 0x3a, 0x20, 0x28, 0x25, 0x64, 0x2c, 0x25
        /*0081*/ 	.byte	0x64, 0x29, 0x20, 0x69, 0x64, 0x78, 0x20, 0x4c, 0x48, 0x3a, 0x20, 0x25, 0x64, 0x2c, 0x20, 0x69
        /*0091*/ 	.byte	0x64, 0x78, 0x20, 0x4c, 0x3a, 0x20, 0x25, 0x64, 0x20, 0x61, 0x3a, 0x20, 0x25, 0x66, 0x20, 0x25
        /*00a1*/ 	.byte	0x66, 0x69, 0x20, 0x62, 0x3a, 0x20, 0x25, 0x66, 0x20, 0x25, 0x66, 0x69, 0x20, 0x74, 0x65, 0x73
        /*00b1*/ 	.byte	0x74, 0x3a, 0x20, 0x25, 0x66, 0x20, 0x25, 0x66, 0x69, 0x0a, 0x00
.L_2:


//--------------------- .nv.shared.reserved.0     --------------------------
	.section	.nv.shared.reserved.0,"aw",@nobits
	.weak		__nv_reservedSMEM_offset_0_alias
	.size		__nv_reservedSMEM_offset_0_alias, 0, 64
	.other		__nv_reservedSMEM_offset_0_alias,@"STO_CUDA_RESERVED_SHARED STV_DEFAULT"
__nv_reservedSMEM_offset_0_alias:
	.zero		0
	.zero		64


//--------------------- .nv.constant0._Z30row_by_row_complex_matrix_multPK6float2PS_ii --------------------------
	.section	.nv.constant0._Z30row_by_row_complex_matrix_multPK6float2PS_ii,"a",@progbits
	.sectionflags	@""
	.align	4
.nv.constant0._Z30row_by_row_complex_matrix_multPK6float2PS_ii:
	.zero		920


//--------------------- .nv.constant0._Z20complex_matrix_mult2PK6float2S1_PS_iii --------------------------
	.section	.nv.constant0._Z20complex_matrix_mult2PK6float2S1_PS_iii,"a",@progbits
	.sectionflags	@""
	.align	4
.nv.constant0._Z20complex_matrix_mult2PK6float2S1_PS_iii:
	.zero		932


//--------------------- .nv.constant0._Z19complex_matrix_multPK6float2S1_PS_iii --------------------------
	.section	.nv.constant0._Z19complex_matrix_multPK6float2S1_PS_iii,"a",@progbits
	.sectionflags	@""
	.align	4
.nv.constant0._Z19complex_matrix_multPK6float2S1_PS_iii:
	.zero		932


//--------------------- .nv.constant0._Z14complex_changeP6float2i --------------------------
	.section	.nv.constant0._Z14complex_changeP6float2i,"a",@progbits
	.sectionflags	@""
	.align	4
.nv.constant0._Z14complex_changeP6float2i:
	.zero		908


//--------------------- .nv.constant0._Z19hermitian_transposePK6float2PS_ii --------------------------
	.section	.nv.constant0._Z19hermitian_transposePK6float2PS_ii,"a",@progbits
	.sectionflags	@""
	.align	4
.nv.constant0._Z19hermitian_transposePK6float2PS_ii:
	.zero		920


//--------------------- .nv.constant0._Z5bCholP6float2ii --------------------------
	.section	.nv.constant0._Z5bCholP6float2ii,"a",@progbits
	.sectionflags	@""
	.align	4
.nv.constant0._Z5bCholP6float2ii:
	.zero		912


//--------------------- .nv.constant0._Z6bChol2P6float2ii --------------------------
	.section	.nv.constant0._Z6bChol2P6float2ii,"a",@progbits
	.sectionflags	@""
	.align	4
.nv.constant0._Z6bChol2P6float2ii:
	.zero		912


//--------------------- .nv.constant0._Z6bChol3P6float2ii --------------------------
	.section	.nv.constant0._Z6bChol3P6float2ii,"a",@progbits
	.sectionflags	@""
	.align	4
.nv.constant0._Z6bChol3P6float2ii:
	.zero		912


//--------------------- .nv.constant0._Z5cInv1P6float2S0_ii --------------------------
	.section	.nv.constant0._Z5cInv1P6float2S0_ii,"a",@progbits
	.sectionflags	@""
	.align	4
.nv.constant0._Z5cInv1P6float2S0_ii:
	.zero		920


//--------------------- .nv.constant0._Z5cInv2P6float2S0_ii --------------------------
	.section	.nv.constant0._Z5cInv2P6float2S0_ii,"a",@progbits
	.sectionflags	@""
	.align	4
.nv.constant0._Z5cInv2P6float2S0_ii:
	.zero		920


//--------------------- SYMBOLS --------------------------

	.type		.nv.reservedSmem.offset0,@object
	.size		.nv.reservedSmem.offset0,0x4
	.type		vprintf,@function
